//
// Generated by NVIDIA NVVM Compiler
//
// Compiler Build ID: CL-36424714
// Cuda compilation tools, release 13.0, V13.0.88
// Based on NVVM 20.0.0
//

.version 9.0
.target sm_100
.address_size 64

	// .globl	_Z11ac_pressurePfS_S_S_S_S_S_S_S_S_S_S_S_iifffiibS_S_

.visible .entry _Z11ac_pressurePfS_S_S_S_S_S_S_S_S_S_S_S_iifffiibS_S_(
	.param .u64 .ptr .align 1 _Z11ac_pressurePfS_S_S_S_S_S_S_S_S_S_S_S_iifffiibS_S__param_0,
	.param .u64 .ptr .align 1 _Z11ac_pressurePfS_S_S_S_S_S_S_S_S_S_S_S_iifffiibS_S__param_1,
	.param .u64 .ptr .align 1 _Z11ac_pressurePfS_S_S_S_S_S_S_S_S_S_S_S_iifffiibS_S__param_2,
	.param .u64 .ptr .align 1 _Z11ac_pressurePfS_S_S_S_S_S_S_S_S_S_S_S_iifffiibS_S__param_3,
	.param .u64 .ptr .align 1 _Z11ac_pressurePfS_S_S_S_S_S_S_S_S_S_S_S_iifffiibS_S__param_4,
	.param .u64 .ptr .align 1 _Z11ac_pressurePfS_S_S_S_S_S_S_S_S_S_S_S_iifffiibS_S__param_5,
	.param .u64 .ptr .align 1 _Z11ac_pressurePfS_S_S_S_S_S_S_S_S_S_S_S_iifffiibS_S__param_6,
	.param .u64 .ptr .align 1 _Z11ac_pressurePfS_S_S_S_S_S_S_S_S_S_S_S_iifffiibS_S__param_7,
	.param .u64 .ptr .align 1 _Z11ac_pressurePfS_S_S_S_S_S_S_S_S_S_S_S_iifffiibS_S__param_8,
	.param .u64 .ptr .align 1 _Z11ac_pressurePfS_S_S_S_S_S_S_S_S_S_S_S_iifffiibS_S__param_9,
	.param .u64 .ptr .align 1 _Z11ac_pressurePfS_S_S_S_S_S_S_S_S_S_S_S_iifffiibS_S__param_10,
	.param .u64 .ptr .align 1 _Z11ac_pressurePfS_S_S_S_S_S_S_S_S_S_S_S_iifffiibS_S__param_11,
	.param .u64 .ptr .align 1 _Z11ac_pressurePfS_S_S_S_S_S_S_S_S_S_S_S_iifffiibS_S__param_12,
	.param .u32 _Z11ac_pressurePfS_S_S_S_S_S_S_S_S_S_S_S_iifffiibS_S__param_13,
	.param .u32 _Z11ac_pressurePfS_S_S_S_S_S_S_S_S_S_S_S_iifffiibS_S__param_14,
	.param .f32 _Z11ac_pressurePfS_S_S_S_S_S_S_S_S_S_S_S_iifffiibS_S__param_15,
	.param .f32 _Z11ac_pressurePfS_S_S_S_S_S_S_S_S_S_S_S_iifffiibS_S__param_16,
	.param .f32 _Z11ac_pressurePfS_S_S_S_S_S_S_S_S_S_S_S_iifffiibS_S__param_17,
	.param .u32 _Z11ac_pressurePfS_S_S_S_S_S_S_S_S_S_S_S_iifffiibS_S__param_18,
	.param .u32 _Z11ac_pressurePfS_S_S_S_S_S_S_S_S_S_S_S_iifffiibS_S__param_19,
	.param .u8 _Z11ac_pressurePfS_S_S_S_S_S_S_S_S_S_S_S_iifffiibS_S__param_20,
	.param .u64 .ptr .align 1 _Z11ac_pressurePfS_S_S_S_S_S_S_S_S_S_S_S_iifffiibS_S__param_21,
	.param .u64 .ptr .align 1 _Z11ac_pressurePfS_S_S_S_S_S_S_S_S_S_S_S_iifffiibS_S__param_22
)
{
	.reg .pred 	%p<19>;
	.reg .b16 	%rs<2>;
	.reg .b32 	%r<44>;
	.reg .b32 	%f<75>;
	.reg .b64 	%rd<80>;

	ld.param.u64 	%rd16, [_Z11ac_pressurePfS_S_S_S_S_S_S_S_S_S_S_S_iifffiibS_S__param_0];
	ld.param.u64 	%rd17, [_Z11ac_pressurePfS_S_S_S_S_S_S_S_S_S_S_S_iifffiibS_S__param_1];
	ld.param.u64 	%rd18, [_Z11ac_pressurePfS_S_S_S_S_S_S_S_S_S_S_S_iifffiibS_S__param_2];
	ld.param.u64 	%rd19, [_Z11ac_pressurePfS_S_S_S_S_S_S_S_S_S_S_S_iifffiibS_S__param_5];
	ld.param.u64 	%rd9, [_Z11ac_pressurePfS_S_S_S_S_S_S_S_S_S_S_S_iifffiibS_S__param_8];
	ld.param.u64 	%rd10, [_Z11ac_pressurePfS_S_S_S_S_S_S_S_S_S_S_S_iifffiibS_S__param_9];
	ld.param.u64 	%rd11, [_Z11ac_pressurePfS_S_S_S_S_S_S_S_S_S_S_S_iifffiibS_S__param_10];
	ld.param.u64 	%rd12, [_Z11ac_pressurePfS_S_S_S_S_S_S_S_S_S_S_S_iifffiibS_S__param_11];
	ld.param.u32 	%r4, [_Z11ac_pressurePfS_S_S_S_S_S_S_S_S_S_S_S_iifffiibS_S__param_13];
	ld.param.u32 	%r5, [_Z11ac_pressurePfS_S_S_S_S_S_S_S_S_S_S_S_iifffiibS_S__param_14];
	ld.param.f32 	%f7, [_Z11ac_pressurePfS_S_S_S_S_S_S_S_S_S_S_S_iifffiibS_S__param_15];
	ld.param.f32 	%f8, [_Z11ac_pressurePfS_S_S_S_S_S_S_S_S_S_S_S_iifffiibS_S__param_16];
	ld.param.f32 	%f9, [_Z11ac_pressurePfS_S_S_S_S_S_S_S_S_S_S_S_iifffiibS_S__param_17];
	ld.param.u32 	%r6, [_Z11ac_pressurePfS_S_S_S_S_S_S_S_S_S_S_S_iifffiibS_S__param_18];
	ld.param.u32 	%r7, [_Z11ac_pressurePfS_S_S_S_S_S_S_S_S_S_S_S_iifffiibS_S__param_19];
	ld.param.s8 	%rs1, [_Z11ac_pressurePfS_S_S_S_S_S_S_S_S_S_S_S_iifffiibS_S__param_20];
	ld.param.u64 	%rd14, [_Z11ac_pressurePfS_S_S_S_S_S_S_S_S_S_S_S_iifffiibS_S__param_21];
	ld.param.u64 	%rd15, [_Z11ac_pressurePfS_S_S_S_S_S_S_S_S_S_S_S_iifffiibS_S__param_22];
	cvta.to.global.u64 	%rd1, %rd18;
	cvta.to.global.u64 	%rd2, %rd19;
	cvta.to.global.u64 	%rd3, %rd17;
	cvta.to.global.u64 	%rd4, %rd16;
	mov.u32 	%r8, %ctaid.x;
	mov.u32 	%r9, %ntid.x;
	mov.u32 	%r10, %tid.x;
	mad.lo.s32 	%r1, %r8, %r9, %r10;
	mov.u32 	%r11, %ctaid.y;
	mov.u32 	%r12, %ntid.y;
	mov.u32 	%r13, %tid.y;
	mad.lo.s32 	%r2, %r11, %r12, %r13;
	setp.eq.s16 	%p1, %rs1, 0;
	@%p1 bra 	$L__BB0_7;
	setp.lt.s32 	%p2, %r1, 2;
	sub.s32 	%r14, %r4, %r7;
	add.s32 	%r15, %r14, -3;
	setp.gt.s32 	%p3, %r1, %r15;
	or.pred  	%p4, %p2, %p3;
	setp.lt.u32 	%p5, %r2, 2;
	or.pred  	%p6, %p5, %p4;
	add.s32 	%r16, %r5, -3;
	setp.gt.s32 	%p7, %r2, %r16;
	or.pred  	%p8, %p6, %p7;
	@%p8 bra 	$L__BB0_10;
	mul.lo.s32 	%r17, %r4, %r2;
	cvt.s64.s32 	%rd20, %r17;
	cvt.u64.u32 	%rd5, %r1;
	add.s64 	%rd21, %rd5, %rd20;
	shl.b64 	%rd22, %rd21, 2;
	add.s64 	%rd23, %rd4, %rd22;
	ld.global.f32 	%f10, [%rd23+4];
	add.s32 	%r3, %r17, %r1;
	mul.wide.s32 	%rd24, %r3, 4;
	add.s64 	%rd25, %rd4, %rd24;
	ld.global.f32 	%f11, [%rd25];
	sub.f32 	%f12, %f10, %f11;
	mul.f32 	%f13, %f12, 0f3F900000;
	ld.global.f32 	%f14, [%rd25+8];
	ld.global.f32 	%f15, [%rd25+-4];
	sub.f32 	%f16, %f14, %f15;
	mul.f32 	%f17, %f16, 0f3D2AAAAB;
	sub.f32 	%f18, %f13, %f17;
	div.rn.f32 	%f73, %f18, %f8;
	add.s64 	%rd26, %rd3, %rd24;
	ld.global.f32 	%f19, [%rd26];
	sub.s32 	%r18, %r17, %r4;
	add.s32 	%r19, %r18, %r1;
	mul.wide.s32 	%rd27, %r19, 4;
	add.s64 	%rd28, %rd3, %rd27;
	ld.global.f32 	%f20, [%rd28];
	sub.f32 	%f21, %f19, %f20;
	mul.f32 	%f22, %f21, 0f3F900000;
	shl.b32 	%r20, %r4, 1;
	add.s32 	%r21, %r18, %r20;
	mul.wide.s32 	%rd29, %r4, 4;
	add.s64 	%rd30, %rd26, %rd29;
	ld.global.f32 	%f23, [%rd30];
	mad.lo.s32 	%r22, %r4, -3, %r21;
	add.s32 	%r23, %r22, %r1;
	mul.wide.s32 	%rd31, %r23, 4;
	add.s64 	%rd32, %rd3, %rd31;
	ld.global.f32 	%f24, [%rd32];
	sub.f32 	%f25, %f23, %f24;
	mul.f32 	%f26, %f25, 0f3D2AAAAB;
	sub.f32 	%f27, %f22, %f26;
	div.rn.f32 	%f74, %f27, %f9;
	setp.gt.s32 	%p9, %r1, %r6;
	add.s32 	%r24, %r7, %r6;
	not.b32 	%r25, %r24;
	add.s32 	%r26, %r4, %r25;
	setp.lt.s32 	%p10, %r1, %r26;
	and.pred  	%p11, %p9, %p10;
	@%p11 bra 	$L__BB0_4;
	ld.param.u64 	%rd78, [_Z11ac_pressurePfS_S_S_S_S_S_S_S_S_S_S_S_iifffiibS_S__param_7];
	ld.param.u64 	%rd76, [_Z11ac_pressurePfS_S_S_S_S_S_S_S_S_S_S_S_iifffiibS_S__param_3];
	cvta.to.global.u64 	%rd33, %rd10;
	shl.b64 	%rd34, %rd5, 2;
	add.s64 	%rd35, %rd33, %rd34;
	ld.global.f32 	%f28, [%rd35];
	cvta.to.global.u64 	%rd36, %rd76;
	add.s64 	%rd38, %rd36, %rd24;
	ld.global.f32 	%f29, [%rd38];
	cvta.to.global.u64 	%rd39, %rd9;
	add.s64 	%rd40, %rd39, %rd34;
	ld.global.f32 	%f30, [%rd40];
	mul.f32 	%f31, %f73, %f30;
	fma.rn.f32 	%f32, %f28, %f29, %f31;
	st.global.f32 	[%rd38], %f32;
	cvta.to.global.u64 	%rd41, %rd78;
	add.s64 	%rd42, %rd41, %rd34;
	ld.global.f32 	%f33, [%rd42];
	div.rn.f32 	%f34, %f73, %f33;
	add.f32 	%f73, %f32, %f34;
$L__BB0_4:
	setp.gt.s32 	%p12, %r2, %r6;
	not.b32 	%r27, %r6;
	add.s32 	%r28, %r5, %r27;
	setp.lt.s32 	%p13, %r2, %r28;
	and.pred  	%p14, %p12, %p13;
	@%p14 bra 	$L__BB0_6;
	ld.param.u64 	%rd79, [_Z11ac_pressurePfS_S_S_S_S_S_S_S_S_S_S_S_iifffiibS_S__param_12];
	ld.param.u64 	%rd77, [_Z11ac_pressurePfS_S_S_S_S_S_S_S_S_S_S_S_iifffiibS_S__param_4];
	cvta.to.global.u64 	%rd43, %rd79;
	mul.wide.u32 	%rd44, %r2, 4;
	add.s64 	%rd45, %rd43, %rd44;
	ld.global.f32 	%f35, [%rd45];
	cvta.to.global.u64 	%rd46, %rd77;
	add.s64 	%rd48, %rd46, %rd24;
	ld.global.f32 	%f36, [%rd48];
	cvta.to.global.u64 	%rd49, %rd12;
	add.s64 	%rd50, %rd49, %rd44;
	ld.global.f32 	%f37, [%rd50];
	mul.f32 	%f38, %f74, %f37;
	fma.rn.f32 	%f39, %f35, %f36, %f38;
	st.global.f32 	[%rd48], %f39;
	cvta.to.global.u64 	%rd51, %rd11;
	add.s64 	%rd52, %rd51, %rd44;
	ld.global.f32 	%f40, [%rd52];
	div.rn.f32 	%f41, %f74, %f40;
	add.f32 	%f74, %f39, %f41;
$L__BB0_6:
	add.s64 	%rd54, %rd2, %rd24;
	ld.global.f32 	%f42, [%rd54];
	add.f32 	%f43, %f73, %f74;
	mul.f32 	%f44, %f42, %f43;
	add.s64 	%rd55, %rd1, %rd24;
	ld.global.f32 	%f45, [%rd55];
	fma.rn.f32 	%f46, %f7, %f44, %f45;
	st.global.f32 	[%rd55], %f46;
	bra.uni 	$L__BB0_10;
$L__BB0_7:
	add.s32 	%r29, %r6, 2;
	add.s32 	%r30, %r6, %r7;
	sub.s32 	%r31, %r4, %r30;
	add.s32 	%r32, %r31, -3;
	setp.gt.s32 	%p15, %r1, %r32;
	min.s32 	%r33, %r1, %r2;
	setp.lt.s32 	%p16, %r33, %r29;
	or.pred  	%p17, %p16, %p15;
	@%p17 bra 	$L__BB0_10;
	sub.s32 	%r34, %r5, %r6;
	add.s32 	%r35, %r34, -3;
	setp.gt.s32 	%p18, %r2, %r35;
	@%p18 bra 	$L__BB0_10;
	mul.lo.s32 	%r36, %r4, %r2;
	cvt.s64.s32 	%rd56, %r36;
	cvt.s64.s32 	%rd57, %r1;
	add.s64 	%rd58, %rd57, %rd56;
	shl.b64 	%rd59, %rd58, 2;
	add.s64 	%rd60, %rd4, %rd59;
	ld.global.f32 	%f47, [%rd60+4];
	add.s32 	%r37, %r36, %r1;
	mul.wide.s32 	%rd61, %r37, 4;
	add.s64 	%rd62, %rd4, %rd61;
	ld.global.f32 	%f48, [%rd62];
	sub.f32 	%f49, %f47, %f48;
	mul.f32 	%f50, %f49, 0f3F900000;
	ld.global.f32 	%f51, [%rd62+8];
	ld.global.f32 	%f52, [%rd62+-4];
	sub.f32 	%f53, %f51, %f52;
	mul.f32 	%f54, %f53, 0f3D2AAAAB;
	sub.f32 	%f55, %f50, %f54;
	div.rn.f32 	%f56, %f55, %f8;
	add.s64 	%rd63, %rd3, %rd61;
	ld.global.f32 	%f57, [%rd63];
	sub.s32 	%r38, %r36, %r4;
	add.s32 	%r39, %r38, %r1;
	mul.wide.s32 	%rd64, %r39, 4;
	add.s64 	%rd65, %rd3, %rd64;
	ld.global.f32 	%f58, [%rd65];
	sub.f32 	%f59, %f57, %f58;
	mul.f32 	%f60, %f59, 0f3F900000;
	shl.b32 	%r40, %r4, 1;
	add.s32 	%r41, %r38, %r40;
	mul.wide.s32 	%rd66, %r4, 4;
	add.s64 	%rd67, %rd63, %rd66;
	ld.global.f32 	%f61, [%rd67];
	mad.lo.s32 	%r42, %r4, -3, %r41;
	add.s32 	%r43, %r42, %r1;
	mul.wide.s32 	%rd68, %r43, 4;
	add.s64 	%rd69, %rd3, %rd68;
	ld.global.f32 	%f62, [%rd69];
	sub.f32 	%f63, %f61, %f62;
	mul.f32 	%f64, %f63, 0f3D2AAAAB;
	sub.f32 	%f65, %f60, %f64;
	div.rn.f32 	%f66, %f65, %f9;
	cvta.to.global.u64 	%rd70, %rd14;
	add.s64 	%rd71, %rd70, %rd61;
	st.global.f32 	[%rd71], %f56;
	cvta.to.global.u64 	%rd72, %rd15;
	add.s64 	%rd73, %rd72, %rd61;
	st.global.f32 	[%rd73], %f66;
	add.s64 	%rd74, %rd2, %rd61;
	ld.global.f32 	%f67, [%rd74];
	add.f32 	%f68, %f56, %f66;
	mul.f32 	%f69, %f67, %f68;
	mul.f32 	%f70, %f7, %f69;
	add.s64 	%rd75, %rd1, %rd61;
	ld.global.f32 	%f71, [%rd75];
	sub.f32 	%f72, %f71, %f70;
	st.global.f32 	[%rd75], %f72;
$L__BB0_10:
	ret;

}


// ===== COMPILED SASS (sm_100) =====

	.target	sm_100

	.elftype	@"ET_EXEC"


//--------------------- .note.nv.tkinfo           --------------------------
	.section	.note.nv.tkinfo,"",@"SHT_NOTE"
	.sectionflags	@"SHF_NOTE_NV_TKINFO"
	.tkinfo
        /*0018*/ 	.word	0x00000002
        /*0030*/ 	.string	""
        /*0030*/ 	.string	"ptxas"
        /*0030*/ 	.string	"Cuda compilation tools, release 13.0, V13.0.88"
        /*0030*/ 	.string	"Build cuda_13.0.r13.0/compiler.36424714_0"
        /*0030*/ 	.string	"-arch sm_100 -m 64 "



//--------------------- .note.nv.cuinfo           --------------------------
	.section	.note.nv.cuinfo,"",@"SHT_NOTE"
	.sectionflags	@"SHF_NOTE_NV_CUINFO"
        /*0018*/ 	.short	0x0002
        /*001a*/ 	.short	0x0064
        /*001c*/ 	.short	0x0082
	.zero		2


//--------------------- .nv.info                  --------------------------
	.section	.nv.info,"",@"SHT_CUDA_INFO"
	.align	4


	//----- nvinfo : EIATTR_REGCOUNT
	.align		4
        /*0000*/ 	.byte	0x04, 0x2f
        /*0002*/ 	.short	(.L_1 - .L_0)
	.align		4
.L_0:
        /*0004*/ 	.word	index@(_Z11ac_pressurePfS_S_S_S_S_S_S_S_S_S_S_S_iifffiibS_S_)
        /*0008*/ 	.word	0x00000016


	//----- nvinfo : EIATTR_FRAME_SIZE
	.align		4
.L_1:
        /*000c*/ 	.byte	0x04, 0x11
        /*000e*/ 	.short	(.L_3 - .L_2)
	.align		4
.L_2:
        /*0010*/ 	.word	index@($__internal_0_$__cuda_sm3x_div_rn_noftz_f32_slowpath)
        /*0014*/ 	.word	0x00000000


	//----- nvinfo : EIATTR_FRAME_SIZE
	.align		4
.L_3:
        /*0018*/ 	.byte	0x04, 0x11
        /*001a*/ 	.short	(.L_5 - .L_4)
	.align		4
.L_4:
        /*001c*/ 	.word	index@(_Z11ac_pressurePfS_S_S_S_S_S_S_S_S_S_S_S_iifffiibS_S_)
        /*0020*/ 	.word	0x00000000


	//----- nvinfo : EIATTR_MIN_STACK_SIZE
	.align		4
.L_5:
        /*0024*/ 	.byte	0x04, 0x12
        /*0026*/ 	.short	(.L_7 - .L_6)
	.align		4
.L_6:
        /*0028*/ 	.word	index@(_Z11ac_pressurePfS_S_S_S_S_S_S_S_S_S_S_S_iifffiibS_S_)
        /*002c*/ 	.word	0x00000000
.L_7:


//--------------------- .nv.compat                --------------------------
	.section	.nv.compat,"",@"SHT_CUDA_COMPAT_INFO"
	.align	4
        /*0000*/ 	.byte	0x02, 0x09, 0x00, 0x00, 0x02, 0x02, 0x01, 0x00, 0x02, 0x05, 0x05, 0x00, 0x03, 0x07, 0x01, 0x01
        /*0010*/ 	.byte	0x02, 0x03, 0x00, 0x00, 0x02, 0x06, 0x01, 0x00, 0x04, 0x0b, 0x08, 0x00, 0x01, 0x00, 0x00, 0x00
        /*0020*/ 	.byte	0x00, 0x00, 0x00, 0x00


//--------------------- .nv.info._Z11ac_pressurePfS_S_S_S_S_S_S_S_S_S_S_S_iifffiibS_S_ --------------------------
	.section	.nv.info._Z11ac_pressurePfS_S_S_S_S_S_S_S_S_S_S_S_iifffiibS_S_,"",@"SHT_CUDA_INFO"
	.sectionflags	@""
	.align	4


	//----- nvinfo : EIATTR_CUDA_API_VERSION
	.align		4
        /*0000*/ 	.byte	0x04, 0x37
        /*0002*/ 	.short	(.L_9 - .L_8)
.L_8:
        /*0004*/ 	.word	0x00000082


	//----- nvinfo : EIATTR_KPARAM_INFO
	.align		4
.L_9:
        /*0008*/ 	.byte	0x04, 0x17
        /*000a*/ 	.short	(.L_11 - .L_10)
.L_10:
        /*000c*/ 	.word	0x00000000
        /*0010*/ 	.short	0x0016
        /*0012*/ 	.short	0x0090
        /*0014*/ 	.byte	0x00, 0xf5, 0x21, 0x00


	//----- nvinfo : EIATTR_KPARAM_INFO
	.align		4
.L_11:
        /*0018*/ 	.byte	0x04, 0x17
        /*001a*/ 	.short	(.L_13 - .L_12)
.L_12:
        /*001c*/ 	.word	0x00000000
        /*0020*/ 	.short	0x0015
        /*0022*/ 	.short	0x0088
        /*0024*/ 	.byte	0x00, 0xf5, 0x21, 0x00


	//----- nvinfo : EIATTR_KPARAM_INFO
	.align		4
.L_13:
        /*0028*/ 	.byte	0x04, 0x17
        /*002a*/ 	.short	(.L_15 - .L_14)
.L_14:
        /*002c*/ 	.word	0x00000000
        /*0030*/ 	.short	0x0014
        /*0032*/ 	.short	0x0084
        /*0034*/ 	.byte	0x00, 0xf0, 0x05, 0x00


	//----- nvinfo : EIATTR_KPARAM_INFO
	.align		4
.L_15:
        /*0038*/ 	.byte	0x04, 0x17
        /*003a*/ 	.short	(.L_17 - .L_16)
.L_16:
        /*003c*/ 	.word	0x00000000
        /*0040*/ 	.short	0x0013
        /*0042*/ 	.short	0x0080
        /*0044*/ 	.byte	0x00, 0xf0, 0x11, 0x00


	//----- nvinfo : EIATTR_KPARAM_INFO
	.align		4
.L_17:
        /*0048*/ 	.byte	0x04, 0x17
        /*004a*/ 	.short	(.L_19 - .L_18)
.L_18:
        /*004c*/ 	.word	0x00000000
        /*0050*/ 	.short	0x0012
        /*0052*/ 	.short	0x007c
        /*0054*/ 	.byte	0x00, 0xf0, 0x11, 0x00


	//----- nvinfo : EIATTR_KPARAM_INFO
	.align		4
.L_19:
        /*0058*/ 	.byte	0x04, 0x17
        /*005a*/ 	.short	(.L_21 - .L_20)
.L_20:
        /*005c*/ 	.word	0x00000000
        /*0060*/ 	.short	0x0011
        /*0062*/ 	.short	0x0078
        /*0064*/ 	.byte	0x00, 0xf0, 0x11, 0x00


	//----- nvinfo : EIATTR_KPARAM_INFO
	.align		4
.L_21:
        /*0068*/ 	.byte	0x04, 0x17
        /*006a*/ 	.short	(.L_23 - .L_22)
.L_22:
        /*006c*/ 	.word	0x00000000
        /*0070*/ 	.short	0x0010
        /*0072*/ 	.short	0x0074
        /*0074*/ 	.byte	0x00, 0xf0, 0x11, 0x00


	//----- nvinfo : EIATTR_KPARAM_INFO
	.align		4
.L_23:
        /*0078*/ 	.byte	0x04, 0x17
        /*007a*/ 	.short	(.L_25 - .L_24)
.L_24:
        /*007c*/ 	.word	0x00000000
        /*0080*/ 	.short	0x000f
        /*0082*/ 	.short	0x0070
        /*0084*/ 	.byte	0x00, 0xf0, 0x11, 0x00


	//----- nvinfo : EIATTR_KPARAM_INFO
	.align		4
.L_25:
        /*0088*/ 	.byte	0x04, 0x17
        /*008a*/ 	.short	(.L_27 - .L_26)
.L_26:
        /*008c*/ 	.word	0x00000000
        /*0090*/ 	.short	0x000e
        /*0092*/ 	.short	0x006c
        /*0094*/ 	.byte	0x00, 0xf0, 0x11, 0x00


	//----- nvinfo : EIATTR_KPARAM_INFO
	.align		4
.L_27:
        /*0098*/ 	.byte	0x04, 0x17
        /*009a*/ 	.short	(.L_29 - .L_28)
.L_28:
        /*009c*/ 	.word	0x00000000
        /*00a0*/ 	.short	0x000d
        /*00a2*/ 	.short	0x0068
        /*00a4*/ 	.byte	0x00, 0xf0, 0x11, 0x00


	//----- nvinfo : EIATTR_KPARAM_INFO
	.align		4
.L_29:
        /*00a8*/ 	.byte	0x04, 0x17
        /*00aa*/ 	.short	(.L_31 - .L_30)
.L_30:
        /*00ac*/ 	.word	0x00000000
        /*00b0*/ 	.short	0x000c
        /*00b2*/ 	.short	0x0060
        /*00b4*/ 	.byte	0x00, 0xf5, 0x21, 0x00


	//----- nvinfo : EIATTR_KPARAM_INFO
	.align		4
.L_31:
        /*00b8*/ 	.byte	0x04, 0x17
        /*00ba*/ 	.short	(.L_33 - .L_32)
.L_32:
        /*00bc*/ 	.word	0x00000000
        /*00c0*/ 	.short	0x000b
        /*00c2*/ 	.short	0x0058
        /*00c4*/ 	.byte	0x00, 0xf5, 0x21, 0x00


	//----- nvinfo : EIATTR_KPARAM_INFO
	.align		4
.L_33:
        /*00c8*/ 	.byte	0x04, 0x17
        /*00ca*/ 	.short	(.L_35 - .L_34)
.L_34:
        /*00cc*/ 	.word	0x00000000
        /*00d0*/ 	.short	0x000a
        /*00d2*/ 	.short	0x0050
        /*00d4*/ 	.byte	0x00, 0xf5, 0x21, 0x00


	//----- nvinfo : EIATTR_KPARAM_INFO
	.align		4
.L_35:
        /*00d8*/ 	.byte	0x04, 0x17
        /*00da*/ 	.short	(.L_37 - .L_36)
.L_36:
        /*00dc*/ 	.word	0x00000000
        /*00e0*/ 	.short	0x0009
        /*00e2*/ 	.short	0x0048
        /*00e4*/ 	.byte	0x00, 0xf5, 0x21, 0x00


	//----- nvinfo : EIATTR_KPARAM_INFO
	.align		4
.L_37:
        /*00e8*/ 	.byte	0x04, 0x17
        /*00ea*/ 	.short	(.L_39 - .L_38)
.L_38:
        /*00ec*/ 	.word	0x00000000
        /*00f0*/ 	.short	0x0008
        /*00f2*/ 	.short	0x0040
        /*00f4*/ 	.byte	0x00, 0xf5, 0x21, 0x00


	//----- nvinfo : EIATTR_KPARAM_INFO
	.align		4
.L_39:
        /*00f8*/ 	.byte	0x04, 0x17
        /*00fa*/ 	.short	(.L_41 - .L_40)
.L_40:
        /*00fc*/ 	.word	0x00000000
        /*0100*/ 	.short	0x0007
        /*0102*/ 	.short	0x0038
        /*0104*/ 	.byte	0x00, 0xf5, 0x21, 0x00


	//----- nvinfo : EIATTR_KPARAM_INFO
	.align		4
.L_41:
        /*0108*/ 	.byte	0x04, 0x17
        /*010a*/ 	.short	(.L_43 - .L_42)
.L_42:
        /*010c*/ 	.word	0x00000000
        /*0110*/ 	.short	0x0006
        /*0112*/ 	.short	0x0030
        /*0114*/ 	.byte	0x00, 0xf5, 0x21, 0x00


	//----- nvinfo : EIATTR_KPARAM_INFO
	.align		4
.L_43:
        /*0118*/ 	.byte	0x04, 0x17
        /*011a*/ 	.short	(.L_45 - .L_44)
.L_44:
        /*011c*/ 	.word	0x00000000
        /*0120*/ 	.short	0x0005
        /*0122*/ 	.short	0x0028
        /*0124*/ 	.byte	0x00, 0xf5, 0x21, 0x00


	//----- nvinfo : EIATTR_KPARAM_INFO
	.align		4
.L_45:
        /*0128*/ 	.byte	0x04, 0x17
        /*012a*/ 	.short	(.L_47 - .L_46)
.L_46:
        /*012c*/ 	.word	0x00000000
        /*0130*/ 	.short	0x0004
        /*0132*/ 	.short	0x0020
        /*0134*/ 	.byte	0x00, 0xf5, 0x21, 0x00


	//----- nvinfo : EIATTR_KPARAM_INFO
	.align		4
.L_47:
        /*0138*/ 	.byte	0x04, 0x17
        /*013a*/ 	.short	(.L_49 - .L_48)
.L_48:
        /*013c*/ 	.word	0x00000000
        /*0140*/ 	.short	0x0003
        /*0142*/ 	.short	0x0018
        /*0144*/ 	.byte	0x00, 0xf5, 0x21, 0x00


	//----- nvinfo : EIATTR_KPARAM_INFO
	.align		4
.L_49:
        /*0148*/ 	.byte	0x04, 0x17
        /*014a*/ 	.short	(.L_51 - .L_50)
.L_50:
        /*014c*/ 	.word	0x00000000
        /*0150*/ 	.short	0x0002
        /*0152*/ 	.short	0x0010
        /*0154*/ 	.byte	0x00, 0xf5, 0x21, 0x00


	//----- nvinfo : EIATTR_KPARAM_INFO
	.align		4
.L_51:
        /*0158*/ 	.byte	0x04, 0x17
        /*015a*/ 	.short	(.L_53 - .L_52)
.L_52:
        /*015c*/ 	.word	0x00000000
        /*0160*/ 	.short	0x0001
        /*0162*/ 	.short	0x0008
        /*0164*/ 	.byte	0x00, 0xf5, 0x21, 0x00


	//----- nvinfo : EIATTR_KPARAM_INFO
	.align		4
.L_53:
        /*0168*/ 	.byte	0x04, 0x17
        /*016a*/ 	.short	(.L_55 - .L_54)
.L_54:
        /*016c*/ 	.word	0x00000000
        /*0170*/ 	.short	0x0000
        /*0172*/ 	.short	0x0000
        /*0174*/ 	.byte	0x00, 0xf5, 0x21, 0x00


	//----- nvinfo : EIATTR_SPARSE_MMA_MASK
	.align		4
.L_55:
        /*0178*/ 	.byte	0x03, 0x50
        /*017a*/ 	.short	0x0000


	//----- nvinfo : EIATTR_MAXREG_COUNT
	.align		4
        /*017c*/ 	.byte	0x03, 0x1b
        /*017e*/ 	.short	0x00ff


	//----- nvinfo : EIATTR_MERCURY_ISA_VERSION
	.align		4
        /*0180*/ 	.byte	0x03, 0x5f
        /*0182*/ 	.short	0x0101


	//----- nvinfo : EIATTR_VRC_CTA_INIT_COUNT
	.align		4
        /*0184*/ 	.byte	0x02, 0x4a
	.zero		1
	.zero		1


	//----- nvinfo : EIATTR_EXIT_INSTR_OFFSETS
	.align		4
        /*0188*/ 	.byte	0x04, 0x1c
        /*018a*/ 	.short	(.L_57 - .L_56)


	//   ....[0]....
.L_56:
        /*018c*/ 	.word	0x00000160


	//   ....[1]....
        /*0190*/ 	.word	0x00000bc0


	//   ....[2]....
        /*0194*/ 	.word	0x00000c60


	//   ....[3]....
        /*0198*/ 	.word	0x00000ca0


	//   ....[4]....
        /*019c*/ 	.word	0x00001210


	//----- nvinfo : EIATTR_CRS_STACK_SIZE
	.align		4
.L_57:
        /*01a0*/ 	.byte	0x04, 0x1e
        /*01a2*/ 	.short	(.L_59 - .L_58)
.L_58:
        /*01a4*/ 	.word	0x00000000


	//----- nvinfo : EIATTR_CBANK_PARAM_SIZE
	.align		4
.L_59:
        /*01a8*/ 	.byte	0x03, 0x19
        /*01aa*/ 	.short	0x0098


	//----- nvinfo : EIATTR_PARAM_CBANK
	.align		4
        /*01ac*/ 	.byte	0x04, 0x0a
        /*01ae*/ 	.short	(.L_61 - .L_60)
	.align		4
.L_60:
        /*01b0*/ 	.word	index@(.nv.constant0._Z11ac_pressurePfS_S_S_S_S_S_S_S_S_S_S_S_iifffiibS_S_)
        /*01b4*/ 	.short	0x0380
        /*01b6*/ 	.short	0x0098


	//----- nvinfo : EIATTR_SW_WAR
	.align		4
.L_61:
        /*01b8*/ 	.byte	0x04, 0x36
        /*01ba*/ 	.short	(.L_63 - .L_62)
.L_62:
        /*01bc*/ 	.word	0x00000008
.L_63:


//--------------------- .nv.callgraph             --------------------------
	.section	.nv.callgraph,"",@"SHT_CUDA_CALLGRAPH"
	.align	4
	.sectionentsize	8
	.align		4
        /*0000*/ 	.word	0x00000000
	.align		4
        /*0004*/ 	.word	0xffffffff
	.align		4
        /*0008*/ 	.word	0x00000000
	.align		4
        /*000c*/ 	.word	0xfffffffe
	.align		4
        /*0010*/ 	.word	0x00000000
	.align		4
        /*0014*/ 	.word	0xfffffffd
	.align		4
        /*0018*/ 	.word	0x00000000
	.align		4
        /*001c*/ 	.word	0xfffffffc


//--------------------- .text._Z11ac_pressurePfS_S_S_S_S_S_S_S_S_S_S_S_iifffiibS_S_ --------------------------
	.section	.text._Z11ac_pressurePfS_S_S_S_S_S_S_S_S_S_S_S_iifffiibS_S_,"ax",@progbits
	.align	128
        .global         _Z11ac_pressurePfS_S_S_S_S_S_S_S_S_S_S_S_iifffiibS_S_
        .type           _Z11ac_pressurePfS_S_S_S_S_S_S_S_S_S_S_S_iifffiibS_S_,@function
        .size           _Z11ac_pressurePfS_S_S_S_S_S_S_S_S_S_S_S_iifffiibS_S_,(.L_x_29 - _Z11ac_pressurePfS_S_S_S_S_S_S_S_S_S_S_S_iifffiibS_S_)
        .other          _Z11ac_pressurePfS_S_S_S_S_S_S_S_S_S_S_S_iifffiibS_S_,@"STO_CUDA_ENTRY STV_DEFAULT"
_Z11ac_pressurePfS_S_S_S_S_S_S_S_S_S_S_S_iifffiibS_S_:
.text._Z11ac_pressurePfS_S_S_S_S_S_S_S_S_S_S_S_iifffiibS_S_:
[----:B------:R-:W-:Y:S01]  /*0000*/  LDC R1, c[0x0][0x37c] ;  /* 0x0000df00ff017b82 */ /* 0x000fe20000000800 */
[----:B------:R-:W0:Y:S01]  /*0010*/  LDCU.U8 UR4, c[0x0][0x404] ;  /* 0x00008080ff0477ac */ /* 0x000e220008000000 */
[----:B------:R-:W1:Y:S06]  /*0020*/  S2R R3, SR_TID.X ;  /* 0x0000000000037919 */ /* 0x000e6c0000002100 */
[----:B------:R-:W1:Y:S01]  /*0030*/  LDC R4, c[0x0][0x360] ;  /* 0x0000d800ff047b82 */ /* 0x000e620000000800 */
[----:B------:R-:W2:Y:S01]  /*0040*/  LDCU.64 UR6, c[0x0][0x358] ;  /* 0x00006b00ff0677ac */ /* 0x000ea20008000a00 */
[----:B------:R-:W3:Y:S06]  /*0050*/  S2R R0, SR_TID.Y ;  /* 0x0000000000007919 */ /* 0x000eec0000002200 */
[----:B------:R-:W1:Y:S08]  /*0060*/  S2UR UR5, SR_CTAID.X ;  /* 0x00000000000579c3 */ /* 0x000e700000002500 */
[----:B------:R-:W3:Y:S01]  /*0070*/  S2UR UR8, SR_CTAID.Y ;  /* 0x00000000000879c3 */ /* 0x000ee20000002600 */
[----:B0-----:R-:W-:-:S04]  /*0080*/  UPRMT UR4, UR4, 0x8880, URZ ;  /* 0x0000888004047896 */ /* 0x001fc800080000ff */
[----:B------:R-:W-:-:S03]  /*0090*/  UISETP.NE.AND UP0, UPT, UR4, URZ, UPT ;  /* 0x000000ff0400728c */ /* 0x000fc6000bf05270 */
[----:B------:R-:W3:Y:S01]  /*00a0*/  LDC R7, c[0x0][0x364] ;  /* 0x0000d900ff077b82 */ /* 0x000ee20000000800 */
[----:B-1----:R-:W-:Y:S02]  /*00b0*/  IMAD R4, R4, UR5, R3 ;  /* 0x0000000504047c24 */ /* 0x002fe4000f8e0203 */
[----:B---3--:R-:W-:-:S03]  /*00c0*/  IMAD R7, R7, UR8, R0 ;  /* 0x0000000807077c24 */ /* 0x008fc6000f8e0200 */
[----:B--2---:R-:W-:Y:S05]  /*00d0*/  BRA.U !UP0, `(.L_x_0) ;  /* 0x0000000908bc7547 */ /* 0x004fea000b800000 */
[----:B------:R-:W0:Y:S01]  /*00e0*/  LDCU UR4, c[0x0][0x400] ;  /* 0x00008000ff0477ac */ /* 0x000e220008000800 */
[----:B------:R-:W0:Y:S02]  /*00f0*/  LDCU.64 UR8, c[0x0][0x3e8] ;  /* 0x00007d00ff0877ac */ /* 0x000e240008000a00 */
[----:B0-----:R-:W-:-:S06]  /*0100*/  UIADD3 UR4, UPT, UPT, UR8, -0x3, -UR4 ;  /* 0xfffffffd08047890 */ /* 0x001fcc000fffe804 */
[----:B------:R-:W-:Y:S01]  /*0110*/  ISETP.GT.AND P0, PT, R4, UR4, PT ;  /* 0x0000000404007c0c */ /* 0x000fe2000bf04270 */
[----:B------:R-:W-:-:S03]  /*0120*/  UIADD3 UR4, UPT, UPT, UR9, -0x3, URZ ;  /* 0xfffffffd09047890 */ /* 0x000fc6000fffe0ff */
[----:B------:R-:W-:-:S04]  /*0130*/  ISETP.LT.OR P0, PT, R4, 0x2, P0 ;  /* 0x000000020400780c */ /* 0x000fc80000701670 */
[----:B------:R-:W-:-:S04]  /*0140*/  ISETP.LT.U32.OR P0, PT, R7, 0x2, P0 ;  /* 0x000000020700780c */ /* 0x000fc80000701470 */
[----:B------:R-:W-:-:S13]  /*0150*/  ISETP.GT.OR P0, PT, R7, UR4, P0 ;  /* 0x0000000407007c0c */ /* 0x000fda0008704670 */
[----:B------:R-:W-:Y:S05]  /*0160*/  @P0 EXIT ;  /* 0x000000000000094d */ /* 0x000fea0003800000 */
[----:B------:R-:W0:Y:S01]  /*0170*/  LDC.64 R8, c[0x0][0x380] ;  /* 0x0000e000ff087b82 */ /* 0x000e220000000a00 */
[----:B------:R-:W1:Y:S01]  /*0180*/  LDCU.64 UR4, c[0x0][0x380] ;  /* 0x00007000ff0477ac */ /* 0x000e620008000a00 */
[----:B------:R-:W-:-:S05]  /*0190*/  IMAD R3, R7, UR8, RZ ;  /* 0x0000000807037c24 */ /* 0x000fca000f8e02ff */
[CC--:B------:R-:W-:Y:S01]  /*01a0*/  IADD3 R0, P0, PT, R4.reuse, R3.reuse, RZ ;  /* 0x0000000304007210 */ /* 0x0c0fe20007f1e0ff */
[----:B------:R-:W2:Y:S01]  /*01b0*/  LDC R15, c[0x0][0x3f4] ;  /* 0x0000fd00ff0f7b82 */ /* 0x000ea20000000800 */
[----:B------:R-:W-:Y:S02]  /*01c0*/  IADD3 R6, PT, PT, R4, R3, RZ ;  /* 0x0000000304067210 */ /* 0x000fe40007ffe0ff */
[----:B------:R-:W-:Y:S02]  /*01d0*/  LEA.HI.X.SX32 R5, R3, RZ, 0x1, P0 ;  /* 0x000000ff03057211 */ /* 0x000fe400000f0eff */
[----:B-1----:R-:W-:-:S04]  /*01e0*/  LEA R10, P0, R0, UR4, 0x2 ;  /* 0x00000004000a7c11 */ /* 0x002fc8000f8010ff */
[----:B------:R-:W-:Y:S01]  /*01f0*/  LEA.HI.X R11, R0, UR5, R5, 0x2, P0 ;  /* 0x00000005000b7c11 */ /* 0x000fe200080f1405 */
[----:B0-----:R-:W-:-:S04]  /*0200*/  IMAD.WIDE R8, R6, 0x4, R8 ;  /* 0x0000000406087825 */ /* 0x001fc800078e0208 */
[----:B------:R-:W3:Y:S04]  /*0210*/  LDG.E R10, desc[UR6][R10.64+0x4] ;  /* 0x000004060a0a7981 */ /* 0x000ee8000c1e1900 */
[----:B------:R-:W4:Y:S04]  /*0220*/  LDG.E R0, desc[UR6][R8.64+0x8] ;  /* 0x0000080608007981 */ /* 0x000f28000c1e1900 */
[----:B------:R-:W4:Y:S04]  /*0230*/  LDG.E R13, desc[UR6][R8.64+-0x4] ;  /* 0xfffffc06080d7981 */ /* 0x000f28000c1e1900 */
[----:B------:R-:W3:Y:S01]  /*0240*/  LDG.E R5, desc[UR6][R8.64] ;  /* 0x0000000608057981 */ /* 0x000ee2000c1e1900 */
[----:B--2---:R-:W0:Y:S01]  /*0250*/  MUFU.RCP R2, R15 ;  /* 0x0000000f00027308 */ /* 0x004e220000001000 */
[----:B------:R-:W-:Y:S01]  /*0260*/  BSSY.RECONVERGENT B0, `(.L_x_1) ;  /* 0x0000012000007945 */ /* 0x000fe20003800200 */
[----:B----4-:R-:W-:-:S04]  /*0270*/  FADD R0, R0, -R13 ;  /* 0x8000000d00007221 */ /* 0x010fc80000000000 */
[----:B------:R-:W-:Y:S01]  /*0280*/  FMUL R13, R0, 0.041666667908430099487 ;  /* 0x3d2aaaab000d7820 */ /* 0x000fe20000400000 */
[----:B---3--:R-:W-:-:S04]  /*0290*/  FADD R0, R10, -R5 ;  /* 0x800000050a007221 */ /* 0x008fc80000000000 */
[----:B------:R-:W-:Y:S01]  /*02a0*/  FFMA R0, R0, 1.125, -R13 ;  /* 0x3f90000000007823 */ /* 0x000fe2000000080d */
[----:B0-----:R-:W-:-:S03]  /*02b0*/  FFMA R5, R2, -R15, 1 ;  /* 0x3f80000002057423 */ /* 0x001fc6000000080f */
[----:B------:R-:W0:Y:S01]  /*02c0*/  FCHK P0, R0, R15 ;  /* 0x0000000f00007302 */ /* 0x000e220000000000 */
[----:B------:R-:W-:-:S04]  /*02d0*/  FFMA R5, R2, R5, R2 ;  /* 0x0000000502057223 */ /* 0x000fc80000000002 */
[----:B------:R-:W-:-:S04]  /*02e0*/  FFMA R2, R0, R5, RZ ;  /* 0x0000000500027223 */ /* 0x000fc800000000ff */
[----:B------:R-:W-:-:S04]  /*02f0*/  FFMA R8, R2, -R15, R0 ;  /* 0x8000000f02087223 */ /* 0x000fc80000000000 */
[----:B------:R-:W-:Y:S01]  /*0300*/  FFMA R5, R5, R8, R2 ;  /* 0x0000000805057223 */ /* 0x000fe20000000002 */
[----:B0-----:R-:W-:Y:S06]  /*0310*/  @!P0 BRA `(.L_x_2) ;  /* 0x0000000000188947 */ /* 0x001fec0003800000 */
[----:B------:R-:W0:Y:S01]  /*0320*/  LDCU UR4, c[0x0][0x3f4] ;  /* 0x00007e80ff0477ac */ /* 0x000e220008000800 */
[----:B------:R-:W-:Y:S02]  /*0330*/  MOV R2, R0 ;  /* 0x0000000000027202 */ /* 0x000fe40000000f00 */
[----:B------:R-:W-:Y:S01]  /*0340*/  MOV R8, 0x370 ;  /* 0x0000037000087802 */ /* 0x000fe20000000f00 */
[----:B0-----:R-:W-:-:S07]  /*0350*/  IMAD.U32 R5, RZ, RZ, UR4 ;  /* 0x00000004ff057e24 */ /* 0x001fce000f8e00ff */
[----:B------:R-:W-:Y:S05]  /*0360*/  CALL.REL.NOINC `($__internal_0_$__cuda_sm3x_div_rn_noftz_f32_slowpath) ;  /* 0x0000000c00ac7944 */ /* 0x000fea0003c00000 */
[----:B------:R-:W-:-:S07]  /*0370*/  MOV R5, R2 ;  /* 0x0000000200057202 */ /* 0x000fce0000000f00 */
.L_x_2:
[----:B------:R-:W-:Y:S05]  /*0380*/  BSYNC.RECONVERGENT B0 ;  /* 0x0000000000007941 */ /* 0x000fea0003800200 */
.L_x_1:
[----:B------:R-:W0:Y:S08]  /*0390*/  LDC R12, c[0x0][0x3e8] ;  /* 0x0000fa00ff0c7b82 */ /* 0x000e300000000800 */
[----:B------:R-:W1:Y:S08]  /*03a0*/  LDC.64 R10, c[0x0][0x388] ;  /* 0x0000e200ff0a7b82 */ /* 0x000e700000000a00 */
[----:B------:R-:W2:Y:S01]  /*03b0*/  LDC R19, c[0x0][0x3f8] ;  /* 0x0000fe00ff137b82 */ /* 0x000ea20000000800 */
[----:B0-----:R-:W-:-:S05]  /*03c0*/  IADD3 R3, PT, PT, R3, -R12, RZ ;  /* 0x8000000c03037210 */ /* 0x001fca0007ffe0ff */
[----:B------:R-:W-:Y:S01]  /*03d0*/  IMAD R0, R12, 0x2, R3 ;  /* 0x000000020c007824 */ /* 0x000fe200078e0203 */
[----:B------:R-:W-:Y:S01]  /*03e0*/  IADD3 R3, PT, PT, R4, R3, RZ ;  /* 0x0000000304037210 */ /* 0x000fe20007ffe0ff */
[----:B-1----:R-:W-:-:S04]  /*03f0*/  IMAD.WIDE R8, R6, 0x4, R10 ;  /* 0x0000000406087825 */ /* 0x002fc800078e020a */
[----:B------:R-:W-:-:S05]  /*0400*/  IMAD R13, R12, -0x3, R0 ;  /* 0xfffffffd0c0d7824 */ /* 0x000fca00078e0200 */
[----:B------:R-:W-:Y:S01]  /*0410*/  IADD3 R15, PT, PT, R4, R13, RZ ;  /* 0x0000000d040f7210 */ /* 0x000fe20007ffe0ff */
[----:B------:R-:W-:Y:S02]  /*0420*/  IMAD.WIDE R12, R12, 0x4, R8 ;  /* 0x000000040c0c7825 */ /* 0x000fe400078e0208 */
[----:B------:R-:W3:Y:S02]  /*0430*/  LDG.E R8, desc[UR6][R8.64] ;  /* 0x0000000608087981 */ /* 0x000ee4000c1e1900 */
[--C-:B------:R-:W-:Y:S02]  /*0440*/  IMAD.WIDE R14, R15, 0x4, R10.reuse ;  /* 0x000000040f0e7825 */ /* 0x100fe400078e020a */
[----:B------:R-:W4:Y:S02]  /*0450*/  LDG.E R12, desc[UR6][R12.64] ;  /* 0x000000060c0c7981 */ /* 0x000f24000c1e1900 */
[----:B------:R-:W-:Y:S02]  /*0460*/  IMAD.WIDE R10, R3, 0x4, R10 ;  /* 0x00000004030a7825 */ /* 0x000fe400078e020a */
[----:B------:R-:W4:Y:S04]  /*0470*/  LDG.E R15, desc[UR6][R14.64] ;  /* 0x000000060e0f7981 */ /* 0x000f28000c1e1900 */
[----:B------:R-:W3:Y:S01]  /*0480*/  LDG.E R11, desc[UR6][R10.64] ;  /* 0x000000060a0b7981 */ /* 0x000ee2000c1e1900 */
[----:B--2---:R-:W0:Y:S01]  /*0490*/  MUFU.RCP R16, R19 ;  /* 0x0000001300107308 */ /* 0x004e220000001000 */
[----:B------:R-:W-:Y:S01]  /*04a0*/  BSSY.RECONVERGENT B0, `(.L_x_3) ;  /* 0x0000012000007945 */ /* 0x000fe20003800200 */
[----:B0-----:R-:W-:-:S04]  /*04b0*/  FFMA R17, R16, -R19, 1 ;  /* 0x3f80000010117423 */ /* 0x001fc80000000813 */
[----:B------:R-:W-:Y:S01]  /*04c0*/  FFMA R17, R16, R17, R16 ;  /* 0x0000001110117223 */ /* 0x000fe20000000010 */
[----:B----4-:R-:W-:Y:S01]  /*04d0*/  FADD R0, R12, -R15 ;  /* 0x8000000f0c007221 */ /* 0x010fe20000000000 */
[----:B---3--:R-:W-:-:S03]  /*04e0*/  FADD R2, R8, -R11 ;  /* 0x8000000b08027221 */ /* 0x008fc60000000000 */
[----:B------:R-:W-:-:S04]  /*04f0*/  FMUL R3, R0, 0.041666667908430099487 ;  /* 0x3d2aaaab00037820 */ /* 0x000fc80000400000 */
[----:B------:R-:W-:-:S04]  /*0500*/  FFMA R2, R2, 1.125, -R3 ;  /* 0x3f90000002027823 */ /* 0x000fc80000000803 */
[----:B------:R-:W0:Y:S01]  /*0510*/  FCHK P0, R2, R19 ;  /* 0x0000001302007302 */ /* 0x000e220000000000 */
[----:B------:R-:W-:-:S04]  /*0520*/  FFMA R3, R2, R17, RZ ;  /* 0x0000001102037223 */ /* 0x000fc800000000ff */
[----:B------:R-:W-:Y:S01]  /*0530*/  FFMA R8, R3, -R19, R2 ;  /* 0x8000001303087223 */ /* 0x000fe20000000002 */
[----:B------:R-:W-:-:S03]  /*0540*/  IMAD.MOV.U32 R0, RZ, RZ, R5 ;  /* 0x000000ffff007224 */ /* 0x000fc600078e0005 */
[----:B------:R-:W-:Y:S01]  /*0550*/  FFMA R3, R17, R8, R3 ;  /* 0x0000000811037223 */ /* 0x000fe20000000003 */
[----:B0-----:R-:W-:Y:S06]  /*0560*/  @!P0 BRA `(.L_x_4) ;  /* 0x0000000000148947 */ /* 0x001fec0003800000 */
[----:B------:R-:W0:Y:S01]  /*0570*/  LDCU UR4, c[0x0][0x3f8] ;  /* 0x00007f00ff0477ac */ /* 0x000e220008000800 */
[----:B------:R-:W-:Y:S02]  /*0580*/  MOV R8, 0x5b0 ;  /* 0x000005b000087802 */ /* 0x000fe40000000f00 */
[----:B0-----:R-:W-:-:S07]  /*0590*/  MOV R5, UR4 ;  /* 0x0000000400057c02 */ /* 0x001fce0008000f00 */
[----:B------:R-:W-:Y:S05]  /*05a0*/  CALL.REL.NOINC `($__internal_0_$__cuda_sm3x_div_rn_noftz_f32_slowpath) ;  /* 0x0000000c001c7944 */ /* 0x000fea0003c00000 */
[----:B------:R-:W-:-:S07]  /*05b0*/  MOV R3, R2 ;  /* 0x0000000200037202 */ /* 0x000fce0000000f00 */
.L_x_4:
[----:B------:R-:W-:Y:S05]  /*05c0*/  BSYNC.RECONVERGENT B0 ;  /* 0x0000000000007941 */ /* 0x000fea0003800200 */
.L_x_3:
[----:B------:R-:W0:Y:S01]  /*05d0*/  LDCU UR4, c[0x0][0x400] ;  /* 0x00008000ff0477ac */ /* 0x000e220008000800 */
[----:B------:R-:W-:Y:S01]  /*05e0*/  BSSY.RECONVERGENT B0, `(.L_x_5) ;  /* 0x000002b000007945 */ /* 0x000fe20003800200 */
[----:B------:R-:W0:Y:S01]  /*05f0*/  LDCU UR8, c[0x0][0x3fc] ;  /* 0x00007f80ff0877ac */ /* 0x000e220008000800 */
[----:B------:R-:W1:Y:S01]  /*0600*/  LDCU UR5, c[0x0][0x3e8] ;  /* 0x00007d00ff0577ac */ /* 0x000e620008000800 */
[----:B0-----:R-:W-:Y:S02]  /*0610*/  UIADD3 UR4, UPT, UPT, UR4, UR8, URZ ;  /* 0x0000000804047290 */ /* 0x001fe4000fffe0ff */
[----:B------:R-:W-:Y:S02]  /*0620*/  ISETP.GT.AND P1, PT, R4, UR8, PT ;  /* 0x0000000804007c0c */ /* 0x000fe4000bf24270 */
[----:B------:R-:W-:-:S04]  /*0630*/  ULOP3.LUT UR4, URZ, UR4, URZ, 0x33, !UPT ;  /* 0x00000004ff047292 */ /* 0x000fc8000f8e33ff */
[----:B-1----:R-:W-:-:S06]  /*0640*/  UIADD3 UR4, UPT, UPT, UR4, UR5, URZ ;  /* 0x0000000504047290 */ /* 0x002fcc000fffe0ff */
[----:B------:R-:W-:-:S13]  /*0650*/  ISETP.GE.AND P0, PT, R4, UR4, PT ;  /* 0x0000000404007c0c */ /* 0x000fda000bf06270 */
[----:B------:R-:W-:Y:S05]  /*0660*/  @!P0 BRA P1, `(.L_x_6) ;  /* 0x0000000000888947 */ /* 0x000fea0000800000 */
[----:B------:R-:W0:Y:S01]  /*0670*/  LDCU.128 UR8, c[0x0][0x3c0] ;  /* 0x00007800ff0877ac */ /* 0x000e220008000c00 */
[----:B------:R-:W1:Y:S01]  /*0680*/  LDC.64 R8, c[0x0][0x398] ;  /* 0x0000e600ff087b82 */ /* 0x000e620000000a00 */
[----:B------:R-:W-:Y:S01]  /*0690*/  IMAD.SHL.U32 R14, R4, 0x4, RZ ;  /* 0x00000004040e7824 */ /* 0x000fe200078e00ff */
[----:B------:R-:W-:Y:S01]  /*06a0*/  SHF.R.U32.HI R2, RZ, 0x1e, R4 ;  /* 0x0000001eff027819 */ /* 0x000fe20000011604 */
[----:B------:R-:W2:Y:S03]  /*06b0*/  LDCU.64 UR4, c[0x0][0x3b8] ;  /* 0x00007700ff0477ac */ /* 0x000ea60008000a00 */
[C---:B0-----:R-:W-:Y:S02]  /*06c0*/  IADD3 R12, P1, PT, R14.reuse, UR8, RZ ;  /* 0x000000080e0c7c10 */ /* 0x041fe4000ff3e0ff */
[----:B------:R-:W-:Y:S02]  /*06d0*/  IADD3 R10, P0, PT, R14, UR10, RZ ;  /* 0x0000000a0e0a7c10 */ /* 0x000fe4000ff1e0ff */
[----:B------:R-:W-:-:S02]  /*06e0*/  IADD3.X R13, PT, PT, R2, UR9, RZ, P1, !PT ;  /* 0x00000009020d7c10 */ /* 0x000fc40008ffe4ff */
[----:B------:R-:W-:Y:S01]  /*06f0*/  IADD3.X R11, PT, PT, R2, UR11, RZ, P0, !PT ;  /* 0x0000000b020b7c10 */ /* 0x000fe200087fe4ff */
[----:B-1----:R-:W-:-:S03]  /*0700*/  IMAD.WIDE R8, R6, 0x4, R8 ;  /* 0x0000000406087825 */ /* 0x002fc600078e0208 */
[----:B------:R-:W3:Y:S04]  /*0710*/  LDG.E R13, desc[UR6][R12.64] ;  /* 0x000000060c0d7981 */ /* 0x000ee8000c1e1900 */
[----:B------:R-:W4:Y:S04]  /*0720*/  LDG.E R5, desc[UR6][R8.64] ;  /* 0x0000000608057981 */ /* 0x000f28000c1e1900 */
[----:B------:R-:W4:Y:S01]  /*0730*/  LDG.E R4, desc[UR6][R10.64] ;  /* 0x000000060a047981 */ /* 0x000f22000c1e1900 */
[----:B--2---:R-:W-:-:S04]  /*0740*/  IADD3 R14, P0, PT, R14, UR4, RZ ;  /* 0x000000040e0e7c10 */ /* 0x004fc8000ff1e0ff */
[----:B------:R-:W-:Y:S01]  /*0750*/  IADD3.X R15, PT, PT, R2, UR5, RZ, P0, !PT ;  /* 0x00000005020f7c10 */ /* 0x000fe200087fe4ff */
[----:B---3--:R-:W-:-:S04]  /*0760*/  FMUL R17, R0, R13 ;  /* 0x0000000d00117220 */ /* 0x008fc80000400000 */
[----:B----4-:R-:W-:-:S05]  /*0770*/  FFMA R4, R4, R5, R17 ;  /* 0x0000000504047223 */ /* 0x010fca0000000011 */
[----:B------:R0:W-:Y:S04]  /*0780*/  STG.E desc[UR6][R8.64], R4 ;  /* 0x0000000408007986 */ /* 0x0001e8000c101906 */
[----:B------:R-:W2:Y:S01]  /*0790*/  LDG.E R5, desc[UR6][R14.64] ;  /* 0x000000060e057981 */ /* 0x000ea2000c1e1900 */
[----:B------:R-:W-:Y:S01]  /*07a0*/  BSSY.RECONVERGENT B1, `(.L_x_7) ;  /* 0x000000d000017945 */ /* 0x000fe20003800200 */
[----:B--2---:R-:W1:Y:S08]  /*07b0*/  MUFU.RCP R2, R5 ;  /* 0x0000000500027308 */ /* 0x004e700000001000 */
[----:B------:R-:W2:Y:S01]  /*07c0*/  FCHK P0, R0, R5 ;  /* 0x0000000500007302 */ /* 0x000ea20000000000 */
[----:B-1----:R-:W-:-:S04]  /*07d0*/  FFMA R13, -R5, R2, 1 ;  /* 0x3f800000050d7423 */ /* 0x002fc80000000102 */
[----:B------:R-:W-:-:S04]  /*07e0*/  FFMA R13, R2, R13, R2 ;  /* 0x0000000d020d7223 */ /* 0x000fc80000000002 */
[----:B------:R-:W-:-:S04]  /*07f0*/  FFMA R2, R0, R13, RZ ;  /* 0x0000000d00027223 */ /* 0x000fc800000000ff */
[----:B------:R-:W-:-:S04]  /*0800*/  FFMA R10, -R5, R2, R0 ;  /* 0x00000002050a7223 */ /* 0x000fc80000000100 */
[----:B------:R-:W-:Y:S01]  /*0810*/  FFMA R13, R13, R10, R2 ;  /* 0x0000000a0d0d7223 */ /* 0x000fe20000000002 */
[----:B0-2---:R-:W-:Y:S06]  /*0820*/  @!P0 BRA `(.L_x_8) ;  /* 0x0000000000108947 */ /* 0x005fec0003800000 */
[----:B------:R-:W-:Y:S02]  /*0830*/  MOV R2, R0 ;  /* 0x0000000000027202 */ /* 0x000fe40000000f00 */
[----:B------:R-:W-:-:S07]  /*0840*/  MOV R8, 0x860 ;  /* 0x0000086000087802 */ /* 0x000fce0000000f00 */
[----:B------:R-:W-:Y:S05]  /*0850*/  CALL.REL.NOINC `($__internal_0_$__cuda_sm3x_div_rn_noftz_f32_slowpath) ;  /* 0x0000000800707944 */ /* 0x000fea0003c00000 */
[----:B------:R-:W-:-:S07]  /*0860*/  MOV R13, R2 ;  /* 0x00000002000d7202 */ /* 0x000fce0000000f00 */
.L_x_8:
[----:B------:R-:W-:Y:S05]  /*0870*/  BSYNC.RECONVERGENT B1 ;  /* 0x0000000000017941 */ /* 0x000fea0003800200 */
.L_x_7:
[----:B------:R-:W-:-:S07]  /*0880*/  FADD R0, R4, R13 ;  /* 0x0000000d04007221 */ /* 0x000fce0000000000 */
.L_x_6:
[----:B------:R-:W-:Y:S05]  /*0890*/  BSYNC.RECONVERGENT B0 ;  /* 0x0000000000007941 */ /* 0x000fea0003800200 */
.L_x_5:
[----:B------:R-:W0:Y:S01]  /*08a0*/  LDCU UR8, c[0x0][0x3fc] ;  /* 0x00007f80ff0877ac */ /* 0x000e220008000800 */
[----:B------:R-:W-:Y:S01]  /*08b0*/  BSSY.RECONVERGENT B0, `(.L_x_9) ;  /* 0x0000025000007945 */ /* 0x000fe20003800200 */
[----:B------:R-:W1:Y:S01]  /*08c0*/  LDCU UR5, c[0x0][0x3ec] ;  /* 0x00007d80ff0577ac */ /* 0x000e620008000800 */
[----:B0-----:R-:W-:Y:S02]  /*08d0*/  ULOP3.LUT UR4, URZ, UR8, URZ, 0x33, !UPT ;  /* 0x00000008ff047292 */ /* 0x001fe4000f8e33ff */
[----:B------:R-:W-:Y:S02]  /*08e0*/  ISETP.GT.AND P1, PT, R7, UR8, PT ;  /* 0x0000000807007c0c */ /* 0x000fe4000bf24270 */
[----:B-1----:R-:W-:-:S06]  /*08f0*/  UIADD3 UR4, UPT, UPT, UR4, UR5, URZ ;  /* 0x0000000504047290 */ /* 0x002fcc000fffe0ff */
[----:B------:R-:W-:-:S13]  /*0900*/  ISETP.GE.AND P0, PT, R7, UR4, PT ;  /* 0x0000000407007c0c */ /* 0x000fda000bf06270 */
[----:B------:R-:W-:Y:S05]  /*0910*/  @!P0 BRA P1, `(.L_x_10) ;  /* 0x0000000000788947 */ /* 0x000fea0000800000 */
[----:B------:R-:W0:Y:S08]  /*0920*/  LDC.64 R12, c[0x0][0x3d8] ;  /* 0x0000f600ff0c7b82 */ /* 0x000e300000000a00 */
[----:B------:R-:W1:Y:S08]  /*0930*/  LDC.64 R8, c[0x0][0x3e0] ;  /* 0x0000f800ff087b82 */ /* 0x000e700000000a00 */
[----:B------:R-:W2:Y:S01]  /*0940*/  LDC.64 R10, c[0x0][0x3a0] ;  /* 0x0000e800ff0a7b82 */ /* 0x000ea20000000a00 */
[----:B0-----:R-:W-:-:S07]  /*0950*/  IMAD.WIDE.U32 R12, R7, 0x4, R12 ;  /* 0x00000004070c7825 */ /* 0x001fce00078e000c */
[----:B------:R-:W0:Y:S01]  /*0960*/  LDC.64 R14, c[0x0][0x3d0] ;  /* 0x0000f400ff0e7b82 */ /* 0x000e220000000a00 */
[----:B------:R-:W3:Y:S01]  /*0970*/  LDG.E R12, desc[UR6][R12.64] ;  /* 0x000000060c0c7981 */ /* 0x000ee2000c1e1900 */
[----:B-1----:R-:W-:-:S05]  /*0980*/  IMAD.WIDE.U32 R8, R7, 0x4, R8 ;  /* 0x0000000407087825 */ /* 0x002fca00078e0008 */
[----:B------:R-:W4:Y:S01]  /*0990*/  LDG.E R4, desc[UR6][R8.64] ;  /* 0x0000000608047981 */ /* 0x000f22000c1e1900 */
[----:B--2---:R-:W-:-:S05]  /*09a0*/  IMAD.WIDE R10, R6, 0x4, R10 ;  /* 0x00000004060a7825 */ /* 0x004fca00078e020a */
[----:B------:R-:W4:Y:S01]  /*09b0*/  LDG.E R5, desc[UR6][R10.64] ;  /* 0x000000060a057981 */ /* 0x000f22000c1e1900 */
[----:B0-----:R-:W-:-:S04]  /*09c0*/  IMAD.WIDE.U32 R14, R7, 0x4, R14 ;  /* 0x00000004070e7825 */ /* 0x001fc800078e000e */
        /* <DEDUP_REMOVED lines=13> */
[----:B------:R-:W-:Y:S01]  /*0aa0*/  IMAD.MOV.U32 R2, RZ, RZ, R3 ;  /* 0x000000ffff027224 */ /* 0x000fe200078e0003 */
[----:B------:R-:W-:-:S07]  /*0ab0*/  MOV R8, 0xad0 ;  /* 0x00000ad000087802 */ /* 0x000fce0000000f00 */
[----:B------:R-:W-:Y:S05]  /*0ac0*/  CALL.REL.NOINC `($__internal_0_$__cuda_sm3x_div_rn_noftz_f32_slowpath) ;  /* 0x0000000400d47944 */ /* 0x000fea0003c00000 */
[----:B------:R-:W-:-:S07]  /*0ad0*/  MOV R7, R2 ;  /* 0x0000000200077202 */ /* 0x000fce0000000f00 */
.L_x_12:
[----:B------:R-:W-:Y:S05]  /*0ae0*/  BSYNC.RECONVERGENT B1 ;  /* 0x0000000000017941 */ /* 0x000fea0003800200 */
.L_x_11:
[----:B------:R-:W-:-:S07]  /*0af0*/  FADD R3, R4, R7 ;  /* 0x0000000704037221 */ /* 0x000fce0000000000 */
.L_x_10:
[----:B------:R-:W-:Y:S05]  /*0b00*/  BSYNC.RECONVERGENT B0 ;  /* 0x0000000000007941 */ /* 0x000fea0003800200 */
.L_x_9:
[----:B------:R-:W0:Y:S01]  /*0b10*/  LDC.64 R4, c[0x0][0x3a8] ;  /* 0x0000ea00ff047b82 */ /* 0x000e220000000a00 */
[----:B------:R-:W1:Y:S07]  /*0b20*/  LDCU UR4, c[0x0][0x3f0] ;  /* 0x00007e00ff0477ac */ /* 0x000e6e0008000800 */
[----:B------:R-:W2:Y:S01]  /*0b30*/  LDC.64 R8, c[0x0][0x390] ;  /* 0x0000e400ff087b82 */ /* 0x000ea20000000a00 */
[----:B0-----:R-:W-:-:S06]  /*0b40*/  IMAD.WIDE R4, R6, 0x4, R4 ;  /* 0x0000000406047825 */ /* 0x001fcc00078e0204 */
[----:B------:R-:W3:Y:S01]  /*0b50*/  LDG.E R4, desc[UR6][R4.64] ;  /* 0x0000000604047981 */ /* 0x000ee2000c1e1900 */
[----:B--2---:R-:W-:-:S05]  /*0b60*/  IMAD.WIDE R6, R6, 0x4, R8 ;  /* 0x0000000406067825 */ /* 0x004fca00078e0208 */
[----:B------:R-:W1:Y:S01]  /*0b70*/  LDG.E R2, desc[UR6][R6.64] ;  /* 0x0000000606027981 */ /* 0x000e62000c1e1900 */
[----:B------:R-:W-:-:S04]  /*0b80*/  FADD R3, R3, R0 ;  /* 0x0000000003037221 */ /* 0x000fc80000000000 */
[----:B---3--:R-:W-:-:S04]  /*0b90*/  FMUL R3, R4, R3 ;  /* 0x0000000304037220 */ /* 0x008fc80000400000 */
[----:B-1----:R-:W-:-:S05]  /*0ba0*/  FFMA R3, R3, UR4, R2 ;  /* 0x0000000403037c23 */ /* 0x002fca0008000002 */
[----:B------:R-:W-:Y:S01]  /*0bb0*/  STG.E desc[UR6][R6.64], R3 ;  /* 0x0000000306007986 */ /* 0x000fe2000c101906 */
[----:B------:R-:W-:Y:S05]  /*0bc0*/  EXIT ;  /* 0x000000000000794d */ /* 0x000fea0003800000 */
.L_x_0:
[----:B------:R-:W0:Y:S01]  /*0bd0*/  LDCU UR8, c[0x0][0x3fc] ;  /* 0x00007f80ff0877ac */ /* 0x000e220008000800 */
[----:B------:R-:W-:Y:S01]  /*0be0*/  VIMNMX R0, PT, PT, R4, R7, PT ;  /* 0x0000000704007248 */ /* 0x000fe20003fe0100 */
[----:B------:R-:W1:Y:S01]  /*0bf0*/  LDCU UR4, c[0x0][0x400] ;  /* 0x00008000ff0477ac */ /* 0x000e620008000800 */
[----:B------:R-:W1:Y:S01]  /*0c00*/  LDCU UR9, c[0x0][0x3e8] ;  /* 0x00007d00ff0977ac */ /* 0x000e620008000800 */
[----:B0-----:R-:W-:Y:S02]  /*0c10*/  UIADD3 UR5, UPT, UPT, UR8, 0x2, URZ ;  /* 0x0000000208057890 */ /* 0x001fe4000fffe0ff */
[----:B-1----:R-:W-:-:S04]  /*0c20*/  UIADD3 UR4, UPT, UPT, UR9, -UR4, -UR8 ;  /* 0x8000000409047290 */ /* 0x002fc8000fffe808 */
[----:B------:R-:W-:-:S06]  /*0c30*/  UIADD3 UR4, UPT, UPT, UR4, -0x3, URZ ;  /* 0xfffffffd04047890 */ /* 0x000fcc000fffe0ff */
[----:B------:R-:W-:-:S04]  /*0c40*/  ISETP.GT.AND P0, PT, R4, UR4, PT ;  /* 0x0000000404007c0c */ /* 0x000fc8000bf04270 */
[----:B------:R-:W-:-:S13]  /*0c50*/  ISETP.LT.OR P0, PT, R0, UR5, P0 ;  /* 0x0000000500007c0c */ /* 0x000fda0008701670 */
[----:B------:R-:W-:Y:S05]  /*0c60*/  @P0 EXIT ;  /* 0x000000000000094d */ /* 0x000fea0003800000 */
[----:B------:R-:W0:Y:S02]  /*0c70*/  LDCU UR4, c[0x0][0x3ec] ;  /* 0x00007d80ff0477ac */ /* 0x000e240008000800 */
[----:B0-----:R-:W-:-:S06]  /*0c80*/  UIADD3 UR4, UPT, UPT, UR4, -0x3, -UR8 ;  /* 0xfffffffd04047890 */ /* 0x001fcc000fffe808 */
[----:B------:R-:W-:-:S13]  /*0c90*/  ISETP.GT.AND P0, PT, R7, UR4, PT ;  /* 0x0000000407007c0c */ /* 0x000fda000bf04270 */
[----:B------:R-:W-:Y:S05]  /*0ca0*/  @P0 EXIT ;  /* 0x000000000000094d */ /* 0x000fea0003800000 */
[----:B------:R-:W0:Y:S01]  /*0cb0*/  LDC.64 R10, c[0x0][0x380] ;  /* 0x0000e000ff0a7b82 */ /* 0x000e220000000a00 */
[----:B------:R-:W1:Y:S01]  /*0cc0*/  LDCU.64 UR4, c[0x0][0x380] ;  /* 0x00007000ff0477ac */ /* 0x000e620008000a00 */
[----:B------:R-:W-:Y:S01]  /*0cd0*/  IMAD R7, R7, UR9, RZ ;  /* 0x0000000907077c24 */ /* 0x000fe2000f8e02ff */
[----:B------:R-:W-:-:S04]  /*0ce0*/  SHF.R.S32.HI R0, RZ, 0x1f, R4 ;  /* 0x0000001fff007819 */ /* 0x000fc80000011404 */
[CC--:B------:R-:W-:Y:S01]  /*0cf0*/  IADD3 R5, P0, PT, R4.reuse, R7.reuse, RZ ;  /* 0x0000000704057210 */ /* 0x0c0fe20007f1e0ff */
[----:B------:R-:W2:Y:S01]  /*0d00*/  LDC R15, c[0x0][0x3f4] ;  /* 0x0000fd00ff0f7b82 */ /* 0x000ea20000000800 */
[----:B------:R-:W-:Y:S02]  /*0d10*/  IADD3 R3, PT, PT, R4, R7, RZ ;  /* 0x0000000704037210 */ /* 0x000fe40007ffe0ff */
[----:B------:R-:W-:Y:S02]  /*0d20*/  LEA.HI.X.SX32 R0, R7, R0, 0x1, P0 ;  /* 0x0000000007007211 */ /* 0x000fe400000f0eff */
        /* <DEDUP_REMOVED lines=21> */
[----:B------:R-:W-:Y:S01]  /*0e80*/  MOV R8, 0xeb0 ;  /* 0x00000eb000087802 */ /* 0x000fe20000000f00 */
[----:B0-----:R-:W-:-:S07]  /*0e90*/  IMAD.U32 R5, RZ, RZ, UR4 ;  /* 0x00000004ff057e24 */ /* 0x001fce000f8e00ff */
[----:B------:R-:W-:Y:S05]  /*0ea0*/  CALL.REL.NOINC `($__internal_0_$__cuda_sm3x_div_rn_noftz_f32_slowpath) ;  /* 0x0000000000dc7944 */ /* 0x000fea0003c00000 */
[----:B------:R-:W-:-:S07]  /*0eb0*/  MOV R6, R2 ;  /* 0x0000000200067202 */ /* 0x000fce0000000f00 */
.L_x_14:
[----:B------:R-:W-:Y:S05]  /*0ec0*/  BSYNC.RECONVERGENT B0 ;  /* 0x0000000000007941 */ /* 0x000fea0003800200 */
.L_x_13:
[----:B------:R-:W0:Y:S08]  /*0ed0*/  LDC R5, c[0x0][0x3e8] ;  /* 0x0000fa00ff057b82 */ /* 0x000e300000000800 */
[----:B------:R-:W1:Y:S08]  /*0ee0*/  LDC.64 R10, c[0x0][0x388] ;  /* 0x0000e200ff0a7b82 */ /* 0x000e700000000a00 */
[----:B------:R-:W2:Y:S01]  /*0ef0*/  LDC R15, c[0x0][0x3f8] ;  /* 0x0000fe00ff0f7b82 */ /* 0x000ea20000000800 */
[----:B0-----:R-:W-:-:S04]  /*0f00*/  IADD3 R7, PT, PT, R7, -R5, RZ ;  /* 0x8000000507077210 */ /* 0x001fc80007ffe0ff */
[-C--:B------:R-:W-:Y:S02]  /*0f10*/  LEA R0, R5, R7.reuse, 0x1 ;  /* 0x0000000705007211 */ /* 0x080fe400078e08ff */
[----:B------:R-:W-:Y:S01]  /*0f20*/  IADD3 R7, PT, PT, R4, R7, RZ ;  /* 0x0000000704077210 */ /* 0x000fe20007ffe0ff */
[----:B-1----:R-:W-:-:S04]  /*0f30*/  IMAD.WIDE R8, R3, 0x4, R10 ;  /* 0x0000000403087825 */ /* 0x002fc800078e020a */
[----:B------:R-:W-:-:S04]  /*0f40*/  IMAD R13, R5, -0x3, R0 ;  /* 0xfffffffd050d7824 */ /* 0x000fc800078e0200 */
[----:B------:R-:W-:Y:S02]  /*0f50*/  IMAD.IADD R13, R4, 0x1, R13 ;  /* 0x00000001040d7824 */ /* 0x000fe400078e020d */
[----:B------:R-:W-:Y:S02]  /*0f60*/  IMAD.WIDE R4, R5, 0x4, R8 ;  /* 0x0000000405047825 */ /* 0x000fe400078e0208 */
[----:B------:R-:W3:Y:S02]  /*0f70*/  LDG.E R8, desc[UR6][R8.64] ;  /* 0x0000000608087981 */ /* 0x000ee4000c1e1900 */
[--C-:B------:R-:W-:Y:S02]  /*0f80*/  IMAD.WIDE R12, R13, 0x4, R10.reuse ;  /* 0x000000040d0c7825 */ /* 0x100fe400078e020a */
[----:B------:R-:W4:Y:S02]  /*0f90*/  LDG.E R4, desc[UR6][R4.64] ;  /* 0x0000000604047981 */ /* 0x000f24000c1e1900 */
[----:B------:R-:W-:-:S02]  /*0fa0*/  IMAD.WIDE R10, R7, 0x4, R10 ;  /* 0x00000004070a7825 */ /* 0x000fc400078e020a */
[----:B------:R-:W4:Y:S04]  /*0fb0*/  LDG.E R13, desc[UR6][R12.64] ;  /* 0x000000060c0d7981 */ /* 0x000f28000c1e1900 */
[----:B------:R-:W3:Y:S01]  /*0fc0*/  LDG.E R11, desc[UR6][R10.64] ;  /* 0x000000060a0b7981 */ /* 0x000ee2000c1e1900 */
[----:B--2---:R-:W0:Y:S01]  /*0fd0*/  MUFU.RCP R14, R15 ;  /* 0x0000000f000e7308 */ /* 0x004e220000001000 */
[----:B------:R-:W-:Y:S01]  /*0fe0*/  BSSY.RECONVERGENT B0, `(.L_x_15) ;  /* 0x0000011000007945 */ /* 0x000fe20003800200 */
[----:B0-----:R-:W-:Y:S01]  /*0ff0*/  FFMA R17, R14, -R15, 1 ;  /* 0x3f8000000e117423 */ /* 0x001fe2000000080f */
[----:B----4-:R-:W-:Y:S01]  /*1000*/  FADD R2, R4, -R13 ;  /* 0x8000000d04027221 */ /* 0x010fe20000000000 */
[----:B---3--:R-:W-:-:S03]  /*1010*/  FADD R0, R8, -R11 ;  /* 0x8000000b08007221 */ /* 0x008fc60000000000 */
[----:B------:R-:W-:-:S04]  /*1020*/  FMUL R7, R2, 0.041666667908430099487 ;  /* 0x3d2aaaab02077820 */ /* 0x000fc80000400000 */
[----:B------:R-:W-:-:S04]  /*1030*/  FFMA R2, R0, 1.125, -R7 ;  /* 0x3f90000000027823 */ /* 0x000fc80000000807 */
[----:B------:R-:W0:Y:S01]  /*1040*/  FCHK P0, R2, R15 ;  /* 0x0000000f02007302 */ /* 0x000e220000000000 */
[----:B------:R-:W-:-:S04]  /*1050*/  FFMA R0, R14, R17, R14 ;  /* 0x000000110e007223 */ /* 0x000fc8000000000e */
[----:B------:R-:W-:-:S04]  /*1060*/  FFMA R5, R0, R2, RZ ;  /* 0x0000000200057223 */ /* 0x000fc800000000ff */
[----:B------:R-:W-:-:S04]  /*1070*/  FFMA R4, R5, -R15, R2 ;  /* 0x8000000f05047223 */ /* 0x000fc80000000002 */
[----:B------:R-:W-:Y:S01]  /*1080*/  FFMA R7, R0, R4, R5 ;  /* 0x0000000400077223 */ /* 0x000fe20000000005 */
[----:B0-----:R-:W-:Y:S06]  /*1090*/  @!P0 BRA `(.L_x_16) ;  /* 0x0000000000148947 */ /* 0x001fec0003800000 */
[----:B------:R-:W0:Y:S01]  /*10a0*/  LDCU UR4, c[0x0][0x3f8] ;  /* 0x00007f00ff0477ac */ /* 0x000e220008000800 */
[----:B------:R-:W-:Y:S02]  /*10b0*/  MOV R8, 0x10e0 ;  /* 0x000010e000087802 */ /* 0x000fe40000000f00 */
[----:B0-----:R-:W-:-:S07]  /*10c0*/  MOV R5, UR4 ;  /* 0x0000000400057c02 */ /* 0x001fce0008000f00 */
[----:B------:R-:W-:Y:S05]  /*10d0*/  CALL.REL.NOINC `($__internal_0_$__cuda_sm3x_div_rn_noftz_f32_slowpath) ;  /* 0x0000000000507944 */ /* 0x000fea0003c00000 */
[----:B------:R-:W-:-:S07]  /*10e0*/  MOV R7, R2 ;  /* 0x0000000200077202 */ /* 0x000fce0000000f00 */
.L_x_16:
[----:B------:R-:W-:Y:S05]  /*10f0*/  BSYNC.RECONVERGENT B0 ;  /* 0x0000000000007941 */ /* 0x000fea0003800200 */
.L_x_15:
[----:B------:R-:W0:Y:S01]  /*1100*/  LDC.64 R4, c[0x0][0x408] ;  /* 0x00010200ff047b82 */ /* 0x000e220000000a00 */
[----:B------:R-:W1:Y:S07]  /*1110*/  LDCU UR4, c[0x0][0x3f0] ;  /* 0x00007e00ff0477ac */ /* 0x000e6e0008000800 */
[----:B------:R-:W2:Y:S08]  /*1120*/  LDC.64 R8, c[0x0][0x410] ;  /* 0x00010400ff087b82 */ /* 0x000eb00000000a00 */
[----:B------:R-:W3:Y:S08]  /*1130*/  LDC.64 R10, c[0x0][0x3a8] ;  /* 0x0000ea00ff0a7b82 */ /* 0x000ef00000000a00 */
[----:B------:R-:W4:Y:S01]  /*1140*/  LDC.64 R12, c[0x0][0x390] ;  /* 0x0000e400ff0c7b82 */ /* 0x000f220000000a00 */
[----:B0-----:R-:W-:-:S05]  /*1150*/  IMAD.WIDE R4, R3, 0x4, R4 ;  /* 0x0000000403047825 */ /* 0x001fca00078e0204 */
[----:B------:R-:W-:Y:S01]  /*1160*/  STG.E desc[UR6][R4.64], R6 ;  /* 0x0000000604007986 */ /* 0x000fe2000c101906 */
[----:B--2---:R-:W-:-:S05]  /*1170*/  IMAD.WIDE R8, R3, 0x4, R8 ;  /* 0x0000000403087825 */ /* 0x004fca00078e0208 */
[----:B------:R-:W-:Y:S01]  /*1180*/  STG.E desc[UR6][R8.64], R7 ;  /* 0x0000000708007986 */ /* 0x000fe2000c101906 */
[----:B---3--:R-:W-:-:S06]  /*1190*/  IMAD.WIDE R10, R3, 0x4, R10 ;  /* 0x00000004030a7825 */ /* 0x008fcc00078e020a */
[----:B------:R-:W2:Y:S01]  /*11a0*/  LDG.E R10, desc[UR6][R10.64] ;  /* 0x000000060a0a7981 */ /* 0x000ea2000c1e1900 */
[----:B----4-:R-:W-:-:S05]  /*11b0*/  IMAD.WIDE R12, R3, 0x4, R12 ;  /* 0x00000004030c7825 */ /* 0x010fca00078e020c */
[----:B------:R-:W1:Y:S01]  /*11c0*/  LDG.E R0, desc[UR6][R12.64] ;  /* 0x000000060c007981 */ /* 0x000e62000c1e1900 */
[----:B------:R-:W-:-:S04]  /*11d0*/  FADD R3, R7, R6 ;  /* 0x0000000607037221 */ /* 0x000fc80000000000 */
[----:B--2---:R-:W-:-:S04]  /*11e0*/  FMUL R3, R10, R3 ;  /* 0x000000030a037220 */ /* 0x004fc80000400000 */
[----:B-1----:R-:W-:-:S05]  /*11f0*/  FFMA R3, -R3, UR4, R0 ;  /* 0x0000000403037c23 */ /* 0x002fca0008000100 */
[----:B------:R-:W-:Y:S01]  /*1200*/  STG.E desc[UR6][R12.64], R3 ;  /* 0x000000030c007986 */ /* 0x000fe2000c101906 */
[----:B------:R-:W-:Y:S05]  /*1210*/  EXIT ;  /* 0x000000000000794d */ /* 0x000fea0003800000 */
        .weak           $__internal_0_$__cuda_sm3x_div_rn_noftz_f32_slowpath
        .type           $__internal_0_$__cuda_sm3x_div_rn_noftz_f32_slowpath,@function
        .size           $__internal_0_$__cuda_sm3x_div_rn_noftz_f32_slowpath,(.L_x_29 - $__internal_0_$__cuda_sm3x_div_rn_noftz_f32_slowpath)
$__internal_0_$__cuda_sm3x_div_rn_noftz_f32_slowpath:
[----:B------:R-:W-:Y:S01]  /*1220*/  SHF.R.U32.HI R9, RZ, 0x17, R5 ;  /* 0x00000017ff097819 */ /* 0x000fe20000011605 */
[----:B------:R-:W-:Y:S01]  /*1230*/  BSSY.RECONVERGENT B2, `(.L_x_17) ;  /* 0x0000062000027945 */ /* 0x000fe20003800200 */
[----:B------:R-:W-:Y:S02]  /*1240*/  SHF.R.U32.HI R10, RZ, 0x17, R2 ;  /* 0x00000017ff0a7819 */ /* 0x000fe40000011602 */
[----:B------:R-:W-:Y:S02]  /*1250*/  LOP3.LUT R9, R9, 0xff, RZ, 0xc0, !PT ;  /* 0x000000ff09097812 */ /* 0x000fe400078ec0ff */
[----:B------:R-:W-:-:S03]  /*1260*/  LOP3.LUT R11, R10, 0xff, RZ, 0xc0, !PT ;  /* 0x000000ff0a0b7812 */ /* 0x000fc600078ec0ff */
[----:B------:R-:W-:Y:S01]  /*1270*/  VIADD R13, R9, 0xffffffff ;  /* 0xffffffff090d7836 */ /* 0x000fe20000000000 */
[----:B------:R-:W-:-:S04]  /*1280*/  IADD3 R12, PT, PT, R11, -0x1, RZ ;  /* 0xffffffff0b0c7810 */ /* 0x000fc80007ffe0ff */
[----:B------:R-:W-:-:S04]  /*1290*/  ISETP.GT.U32.AND P0, PT, R13, 0xfd, PT ;  /* 0x000000fd0d00780c */ /* 0x000fc80003f04070 */
[----:B------:R-:W-:-:S13]  /*12a0*/  ISETP.GT.U32.OR P0, PT, R12, 0xfd, P0 ;  /* 0x000000fd0c00780c */ /* 0x000fda0000704470 */
[----:B------:R-:W-:Y:S01]  /*12b0*/  @!P0 MOV R10, RZ ;  /* 0x000000ff000a8202 */ /* 0x000fe20000000f00 */
[----:B------:R-:W-:Y:S06]  /*12c0*/  @!P0 BRA `(.L_x_18) ;  /* 0x00000000005c8947 */ /* 0x000fec0003800000 */
[----:B------:R-:W-:Y:S02]  /*12d0*/  FSETP.GTU.FTZ.AND P0, PT, |R2|, +INF , PT ;  /* 0x7f8000000200780b */ /* 0x000fe40003f1c200 */
[----:B------:R-:W-:-:S04]  /*12e0*/  FSETP.GTU.FTZ.AND P1, PT, |R5|, +INF , PT ;  /* 0x7f8000000500780b */ /* 0x000fc80003f3c200 */
[----:B------:R-:W-:-:S13]  /*12f0*/  PLOP3.LUT P0, PT, P0, P1, PT, 0xf8, 0x8f ;  /* 0x00000000008f781c */ /* 0x000fda0000703f70 */
[----:B------:R-:W-:Y:S05]  /*1300*/  @P0 BRA `(.L_x_19) ;  /* 0x00000004004c0947 */ /* 0x000fea0003800000 */
[----:B------:R-:W-:-:S13]  /*1310*/  LOP3.LUT P0, RZ, R5, 0x7fffffff, R2, 0xc8, !PT ;  /* 0x7fffffff05ff7812 */ /* 0x000fda000780c802 */
[----:B------:R-:W-:Y:S05]  /*1320*/  @!P0 BRA `(.L_x_20) ;  /* 0x00000004003c8947 */ /* 0x000fea0003800000 */
[C---:B------:R-:W-:Y:S02]  /*1330*/  FSETP.NEU.FTZ.AND P2, PT, |R2|.reuse, +INF , PT ;  /* 0x7f8000000200780b */ /* 0x040fe40003f5d200 */
[----:B------:R-:W-:Y:S02]  /*1340*/  FSETP.NEU.FTZ.AND P1, PT, |R5|, +INF , PT ;  /* 0x7f8000000500780b */ /* 0x000fe40003f3d200 */
[----:B------:R-:W-:-:S11]  /*1350*/  FSETP.NEU.FTZ.AND P0, PT, |R2|, +INF , PT ;  /* 0x7f8000000200780b */ /* 0x000fd60003f1d200 */
[----:B------:R-:W-:Y:S05]  /*1360*/  @!P1 BRA !P2, `(.L_x_20) ;  /* 0x00000004002c9947 */ /* 0x000fea0005000000 */
[----:B------:R-:W-:-:S04]  /*1370*/  LOP3.LUT P2, RZ, R2, 0x7fffffff, RZ, 0xc0, !PT ;  /* 0x7fffffff02ff7812 */ /* 0x000fc8000784c0ff */
[----:B------:R-:W-:-:S13]  /*1380*/  PLOP3.LUT P1, PT, P1, P2, PT, 0x2f, 0xf2 ;  /* 0x0000000000f2781c */ /* 0x000fda0000f24577 */
[----:B------:R-:W-:Y:S05]  /*1390*/  @P1 BRA `(.L_x_21) ;  /* 0x0000000400181947 */ /* 0x000fea0003800000 */
[----:B------:R-:W-:-:S04]  /*13a0*/  LOP3.LUT P1, RZ, R5, 0x7fffffff, RZ, 0xc0, !PT ;  /* 0x7fffffff05ff7812 */ /* 0x000fc8000782c0ff */
[----:B------:R-:W-:-:S13]  /*13b0*/  PLOP3.LUT P0, PT, P0, P1, PT, 0x2f, 0xf2 ;  /* 0x0000000000f2781c */ /* 0x000fda0000702577 */
[----:B------:R-:W-:Y:S05]  /*13c0*/  @P0 BRA `(.L_x_22) ;  /* 0x0000000400000947 */ /* 0x000fea0003800000 */
[----:B------:R-:W-:Y:S02]  /*13d0*/  ISETP.GE.AND P0, PT, R12, RZ, PT ;  /* 0x000000ff0c00720c */ /* 0x000fe40003f06270 */
[----:B------:R-:W-:-:S11]  /*13e0*/  ISETP.GE.AND P1, PT, R13, RZ, PT ;  /* 0x000000ff0d00720c */ /* 0x000fd60003f26270 */
[----:B------:R-:W-:Y:S01]  /*13f0*/  @P0 MOV R10, RZ ;  /* 0x000000ff000a0202 */ /* 0x000fe20000000f00 */
[----:B------:R-:W-:Y:S02]  /*1400*/  @!P0 IMAD.MOV.U32 R10, RZ, RZ, -0x40 ;  /* 0xffffffc0ff0a8424 */ /* 0x000fe400078e00ff */
[----:B------:R-:W-:Y:S01]  /*1410*/  @!P0 FFMA R2, R2, 1.84467440737095516160e+19, RZ ;  /* 0x5f80000002028823 */ /* 0x000fe200000000ff */
[----:B------:R-:W-:Y:S02]  /*1420*/  @!P1 FFMA R5, R5, 1.84467440737095516160e+19, RZ ;  /* 0x5f80000005059823 */ /* 0x000fe400000000ff */
[----:B------:R-:W-:-:S07]  /*1430*/  @!P1 IADD3 R10, PT, PT, R10, 0x40, RZ ;  /* 0x000000400a0a9810 */ /* 0x000fce0007ffe0ff */
.L_x_18:
[----:B------:R-:W-:Y:S01]  /*1440*/  LEA R12, R9, 0xc0800000, 0x17 ;  /* 0xc0800000090c7811 */ /* 0x000fe200078eb8ff */
[----:B------:R-:W-:Y:S01]  /*1450*/  BSSY.RECONVERGENT B3, `(.L_x_23) ;  /* 0x0000036000037945 */ /* 0x000fe20003800200 */
[----:B------:R-:W-:Y:S02]  /*1460*/  IADD3 R11, PT, PT, R11, -0x7f, RZ ;  /* 0xffffff810b0b7810 */ /* 0x000fe40007ffe0ff */
[----:B------:R-:W-:-:S03]  /*1470*/  IADD3 R13, PT, PT, -R12, R5, RZ ;  /* 0x000000050c0d7210 */ /* 0x000fc60007ffe1ff */
[----:B------:R-:W-:Y:S01]  /*1480*/  IMAD R2, R11, -0x800000, R2 ;  /* 0xff8000000b027824 */ /* 0x000fe200078e0202 */
[----:B------:R-:W0:Y:S01]  /*1490*/  MUFU.RCP R5, R13 ;  /* 0x0000000d00057308 */ /* 0x000e220000001000 */
[----:B------:R-:W-:Y:S01]  /*14a0*/  FADD.FTZ R15, -R13, -RZ ;  /* 0x800000ff0d0f7221 */ /* 0x000fe20000010100 */
[----:B------:R-:W-:-:S05]  /*14b0*/  IADD3 R11, PT, PT, R11, 0x7f, -R9 ;  /* 0x0000007f0b0b7810 */ /* 0x000fca0007ffe809 */
[----:B------:R-:W-:Y:S02]  /*14c0*/  IMAD.IADD R11, R11, 0x1, R10 ;  /* 0x000000010b0b7824 */ /* 0x000fe400078e020a */
[----:B0-----:R-:W-:-:S04]  /*14d0*/  FFMA R12, R5, R15, 1 ;  /* 0x3f800000050c7423 */ /* 0x001fc8000000000f */
[----:B------:R-:W-:-:S04]  /*14e0*/  FFMA R5, R5, R12, R5 ;  /* 0x0000000c05057223 */ /* 0x000fc80000000005 */
[----:B------:R-:W-:-:S04]  /*14f0*/  FFMA R12, R2, R5, RZ ;  /* 0x00000005020c7223 */ /* 0x000fc800000000ff */
[----:B------:R-:W-:-:S04]  /*1500*/  FFMA R14, R15, R12, R2 ;  /* 0x0000000c0f0e7223 */ /* 0x000fc80000000002 */
[----:B------:R-:W-:-:S04]  /*1510*/  FFMA R12, R5, R14, R12 ;  /* 0x0000000e050c7223 */ /* 0x000fc8000000000c */
[----:B------:R-:W-:-:S04]  /*1520*/  FFMA R15, R15, R12, R2 ;  /* 0x0000000c0f0f7223 */ /* 0x000fc80000000002 */
[----:B------:R-:W-:-:S05]  /*1530*/  FFMA R2, R5, R15, R12 ;  /* 0x0000000f05027223 */ /* 0x000fca000000000c */
[----:B------:R-:W-:-:S04]  /*1540*/  SHF.R.U32.HI R9, RZ, 0x17, R2 ;  /* 0x00000017ff097819 */ /* 0x000fc80000011602 */
[----:B------:R-:W-:-:S04]  /*1550*/  LOP3.LUT R9, R9, 0xff, RZ, 0xc0, !PT ;  /* 0x000000ff09097812 */ /* 0x000fc800078ec0ff */
[----:B------:R-:W-:-:S04]  /*1560*/  IADD3 R13, PT, PT, R9, R11, RZ ;  /* 0x0000000b090d7210 */ /* 0x000fc80007ffe0ff */
[----:B------:R-:W-:-:S04]  /*1570*/  IADD3 R9, PT, PT, R13, -0x1, RZ ;  /* 0xffffffff0d097810 */ /* 0x000fc80007ffe0ff */
[----:B------:R-:W-:-:S13]  /*1580*/  ISETP.GE.U32.AND P0, PT, R9, 0xfe, PT ;  /* 0x000000fe0900780c */ /* 0x000fda0003f06070 */
[----:B------:R-:W-:Y:S05]  /*1590*/  @!P0 BRA `(.L_x_24) ;  /* 0x0000000000808947 */ /* 0x000fea0003800000 */
[----:B------:R-:W-:-:S13]  /*15a0*/  ISETP.GT.AND P0, PT, R13, 0xfe, PT ;  /* 0x000000fe0d00780c */ /* 0x000fda0003f04270 */
[----:B------:R-:W-:Y:S05]  /*15b0*/  @P0 BRA `(.L_x_25) ;  /* 0x00000000006c0947 */ /* 0x000fea0003800000 */
[----:B------:R-:W-:-:S13]  /*15c0*/  ISETP.GE.AND P0, PT, R13, 0x1, PT ;  /* 0x000000010d00780c */ /* 0x000fda0003f06270 */
[----:B------:R-:W-:Y:S05]  /*15d0*/  @P0 BRA `(.L_x_26) ;  /* 0x0000000000740947 */ /* 0x000fea0003800000 */
[----:B------:R-:W-:Y:S02]  /*15e0*/  ISETP.GE.AND P0, PT, R13, -0x18, PT ;  /* 0xffffffe80d00780c */ /* 0x000fe40003f06270 */
[----:B------:R-:W-:-:S11]  /*15f0*/  LOP3.LUT R2, R2, 0x80000000, RZ, 0xc0, !PT ;  /* 0x8000000002027812 */ /* 0x000fd600078ec0ff */
[----:B------:R-:W-:Y:S05]  /*1600*/  @!P0 BRA `(.L_x_26) ;  /* 0x0000000000688947 */ /* 0x000fea0003800000 */
[-CC-:B------:R-:W-:Y:S01]  /*1610*/  FFMA.RZ R9, R5, R15.reuse, R12.reuse ;  /* 0x0000000f05097223 */ /* 0x180fe2000000c00c */
[----:B------:R-:W-:Y:S01]  /*1620*/  IMAD.MOV R11, RZ, RZ, -R13 ;  /* 0x000000ffff0b7224 */ /* 0x000fe200078e0a0d */
[C---:B------:R-:W-:Y:S02]  /*1630*/  ISETP.NE.AND P2, PT, R13.reuse, RZ, PT ;  /* 0x000000ff0d00720c */ /* 0x040fe40003f45270 */
[----:B------:R-:W-:Y:S02]  /*1640*/  ISETP.NE.AND P1, PT, R13, RZ, PT ;  /* 0x000000ff0d00720c */ /* 0x000fe40003f25270 */
[----:B------:R-:W-:Y:S01]  /*1650*/  LOP3.LUT R10, R9, 0x7fffff, RZ, 0xc0, !PT ;  /* 0x007fffff090a7812 */ /* 0x000fe200078ec0ff */
[CCC-:B------:R-:W-:Y:S01]  /*1660*/  FFMA.RP R9, R5.reuse, R15.reuse, R12.reuse ;  /* 0x0000000f05097223 */ /* 0x1c0fe2000000800c */
[----:B------:R-:W-:Y:S01]  /*1670*/  FFMA.RM R12, R5, R15, R12 ;  /* 0x0000000f050c7223 */ /* 0x000fe2000000400c */
[----:B------:R-:W-:Y:S02]  /*1680*/  IADD3 R5, PT, PT, R13, 0x20, RZ ;  /* 0x000000200d057810 */ /* 0x000fe40007ffe0ff */
[----:B------:R-:W-:-:S02]  /*1690*/  LOP3.LUT R10, R10, 0x800000, RZ, 0xfc, !PT ;  /* 0x008000000a0a7812 */ /* 0x000fc400078efcff */
[----:B------:R-:W-:Y:S02]  /*16a0*/  FSETP.NEU.FTZ.AND P0, PT, R9, R12, PT ;  /* 0x0000000c0900720b */ /* 0x000fe40003f1d000 */
[----:B------:R-:W-:Y:S02]  /*16b0*/  SHF.L.U32 R5, R10, R5, RZ ;  /* 0x000000050a057219 */ /* 0x000fe400000006ff */
[----:B------:R-:W-:Y:S02]  /*16c0*/  SEL R9, R11, RZ, P2 ;  /* 0x000000ff0b097207 */ /* 0x000fe40001000000 */
[----:B------:R-:W-:Y:S02]  /*16d0*/  ISETP.NE.AND P1, PT, R5, RZ, P1 ;  /* 0x000000ff0500720c */ /* 0x000fe40000f25270 */
[----:B------:R-:W-:Y:S02]  /*16e0*/  SHF.R.U32.HI R9, RZ, R9, R10 ;  /* 0x00000009ff097219 */ /* 0x000fe4000001160a */
[----:B------:R-:W-:-:S02]  /*16f0*/  PLOP3.LUT P0, PT, P0, P1, PT, 0xf8, 0x8f ;  /* 0x00000000008f781c */ /* 0x000fc40000703f70 */
[----:B------:R-:W-:Y:S02]  /*1700*/  SHF.R.U32.HI R10, RZ, 0x1, R9 ;  /* 0x00000001ff0a7819 */ /* 0x000fe40000011609 */
[----:B------:R-:W-:-:S04]  /*1710*/  SEL R5, RZ, 0x1, !P0 ;  /* 0x00000001ff057807 */ /* 0x000fc80004000000 */
[----:B------:R-:W-:-:S04]  /*1720*/  LOP3.LUT R12, R5, 0x1, R10, 0xf8, !PT ;  /* 0x00000001050c7812 */ /* 0x000fc800078ef80a */
[----:B------:R-:W-:-:S04]  /*1730*/  LOP3.LUT R9, R12, R9, RZ, 0xc0, !PT ;  /* 0x000000090c097212 */ /* 0x000fc800078ec0ff */
[----:B------:R-:W-:-:S04]  /*1740*/  IADD3 R9, PT, PT, R10, R9, RZ ;  /* 0x000000090a097210 */ /* 0x000fc80007ffe0ff */
[----:B------:R-:W-:Y:S01]  /*1750*/  LOP3.LUT R2, R9, R2, RZ, 0xfc, !PT ;  /* 0x0000000209027212 */ /* 0x000fe200078efcff */
[----:B------:R-:W-:Y:S06]  /*1760*/  BRA `(.L_x_26) ;  /* 0x0000000000107947 */ /* 0x000fec0003800000 */
.L_x_25:
[----:B------:R-:W-:-:S04]  /*1770*/  LOP3.LUT R2, R2, 0x80000000, RZ, 0xc0, !PT ;  /* 0x8000000002027812 */ /* 0x000fc800078ec0ff */
[----:B------:R-:W-:Y:S01]  /*1780*/  LOP3.LUT R2, R2, 0x7f800000, RZ, 0xfc, !PT ;  /* 0x7f80000002027812 */ /* 0x000fe200078efcff */
[----:B------:R-:W-:Y:S06]  /*1790*/  BRA `(.L_x_26) ;  /* 0x0000000000047947 */ /* 0x000fec0003800000 */
.L_x_24:
[----:B------:R-:W-:-:S07]  /*17a0*/  LEA R2, R11, R2, 0x17 ;  /* 0x000000020b027211 */ /* 0x000fce00078eb8ff */
.L_x_26:
[----:B------:R-:W-:Y:S05]  /*17b0*/  BSYNC.RECONVERGENT B3 ;  /* 0x0000000000037941 */ /* 0x000fea0003800200 */
.L_x_23:
[----:B------:R-:W-:Y:S05]  /*17c0*/  BRA `(.L_x_27) ;  /* 0x0000000000207947 */ /* 0x000fea0003800000 */
.L_x_22:
[----:B------:R-:W-:-:S04]  /*17d0*/  LOP3.LUT R2, R5, 0x80000000, R2, 0x48, !PT ;  /* 0x8000000005027812 */ /* 0x000fc800078e4802 */
[----:B------:R-:W-:Y:S01]  /*17e0*/  LOP3.LUT R2, R2, 0x7f800000, RZ, 0xfc, !PT ;  /* 0x7f80000002027812 */ /* 0x000fe200078efcff */
[----:B------:R-:W-:Y:S06]  /*17f0*/  BRA `(.L_x_27) ;  /* 0x0000000000147947 */ /* 0x000fec0003800000 */
.L_x_21:
[----:B------:R-:W-:Y:S01]  /*1800*/  LOP3.LUT R2, R5, 0x80000000, R2, 0x48, !PT ;  /* 0x8000000005027812 */ /* 0x000fe200078e4802 */
[----:B------:R-:W-:Y:S06]  /*1810*/  BRA `(.L_x_27) ;  /* 0x00000000000c7947 */ /* 0x000fec0003800000 */
.L_x_20:
[----:B------:R-:W0:Y:S01]  /*1820*/  MUFU.RSQ R2, -QNAN ;  /* 0xffc0000000027908 */ /* 0x000e220000001400 */
[----:B------:R-:W-:Y:S05]  /*1830*/  BRA `(.L_x_27) ;  /* 0x0000000000047947 */ /* 0x000fea0003800000 */
.L_x_19:
[----:B------:R-:W-:-:S07]  /*1840*/  FADD.FTZ R2, R2, R5 ;  /* 0x0000000502027221 */ /* 0x000fce0000010000 */
.L_x_27:
[----:B------:R-:W-:Y:S05]  /*1850*/  BSYNC.RECONVERGENT B2 ;  /* 0x0000000000027941 */ /* 0x000fea0003800200 */
.L_x_17:
[----:B------:R-:W-:-:S04]  /*1860*/  HFMA2 R9, -RZ, RZ, 0, 0 ;  /* 0x00000000ff097431 */ /* 0x000fc800000001ff */
[----:B0-----:R-:W-:Y:S05]  /*1870*/  RET.REL.NODEC R8 `(_Z11ac_pressurePfS_S_S_S_S_S_S_S_S_S_S_S_iifffiibS_S_) ;  /* 0xffffffe408e07950 */ /* 0x001fea0003c3ffff */
.L_x_28:
[----:B------:R-:W-:-:S00]  /*1880*/  BRA `(.L_x_28) ;  /* 0xfffffffc00fc7947 */ /* 0x000fc0000383ffff */
[----:B------:R-:W-:-:S00]  /*1890*/  NOP ;  /* 0x0000000000007918 */ /* 0x000fc00000000000 */
        /* <DEDUP_REMOVED lines=14> */
.L_x_29:


//--------------------- .nv.shared.reserved.0     --------------------------
	.section	.nv.shared.reserved.0,"aw",@nobits
	.weak		__nv_reservedSMEM_offset_0_alias
	.size		__nv_reservedSMEM_offset_0_alias, 0, 64
	.other		__nv_reservedSMEM_offset_0_alias,@"STO_CUDA_RESERVED_SHARED STV_DEFAULT"
__nv_reservedSMEM_offset_0_alias:
	.zero		0
	.zero		64


//--------------------- .nv.constant0._Z11ac_pressurePfS_S_S_S_S_S_S_S_S_S_S_S_iifffiibS_S_ --------------------------
	.section	.nv.constant0._Z11ac_pressurePfS_S_S_S_S_S_S_S_S_S_S_S_iifffiibS_S_,"a",@progbits
	.sectionflags	@""
	.align	4
.nv.constant0._Z11ac_pressurePfS_S_S_S_S_S_S_S_S_S_S_S_iifffiibS_S_:
	.zero		1048


//--------------------- SYMBOLS --------------------------

	.type		.nv.reservedSmem.offset0,@object
	.size		.nv.reservedSmem.offset0,0x4
